	.target	sm_100a

	.elftype	@"ET_EXEC"


//--------------------- .note.nv.tkinfo           --------------------------
	.section	.note.nv.tkinfo,"",@"SHT_NOTE"
	.sectionflags	@"SHF_NOTE_NV_TKINFO"
	.tkinfo
        /*0018*/ 	.word	0x00000081
        /*0030*/ 	.string	""
        /*0030*/ 	.string	"ptxas-blackwell"
        /*0030*/ 	.string	"Cuda compilation tools, release 12.9, V12.9.86"
        /*0030*/ 	.string	"Build cuda_12.9.r12.9/compiler.36037853_0"
        /*0030*/ 	.string	"-v  -suppress-debug-info  -lineinfo  -arch sm_100a "



//--------------------- .note.nv.cuver            --------------------------
	.section	.note.nv.cuver,"",@"SHT_NOTE"
	.sectionflags	@"SHF_NOTE_NV_CUVER"
        /*0018*/ 	.short	0x0001
        /*001a*/ 	.short	0x0064
        /*001c*/ 	.short	0x0001
        /*001e*/ 	.short	0x0000
        /*0020*/ 	.short	0x0001
        /*0022*/ 	.short	0x0000


//--------------------- .nv.info                  --------------------------
	.section	.nv.info,"",@"SHT_CUDA_INFO"
	.align	4


	//----- nvinfo : EIATTR_REGCOUNT
	.align		4
        /*0000*/ 	.byte	0x04, 0x2f
        /*0002*/ 	.short	(.L_4 - .L_3)
	.align		4
.L_3:
        /*0004*/ 	.word	index@(gluon_tcgen05)
        /*0008*/ 	.word	0x000000aa


	//----- nvinfo : EIATTR_FRAME_SIZE
	.align		4
.L_4:
        /*000c*/ 	.byte	0x04, 0x11
        /*000e*/ 	.short	(.L_6 - .L_5)
	.align		4
.L_5:
        /*0010*/ 	.word	index@($__internal_2_$__cuda_sm10x_tcgen05_guardrail_trap_unallocated_columns_being_dealloced)
        /*0014*/ 	.word	0x00000000


	//----- nvinfo : EIATTR_FRAME_SIZE
	.align		4
.L_6:
        /*0018*/ 	.byte	0x04, 0x11
        /*001a*/ 	.short	(.L_8 - .L_7)
	.align		4
.L_7:
        /*001c*/ 	.word	index@($__internal_1_$__cuda_sm10x_tcgen05_guardrail_trap_phase_invalid_during_alloc)
        /*0020*/ 	.word	0x00000000


	//----- nvinfo : EIATTR_FRAME_SIZE
	.align		4
.L_8:
        /*0024*/ 	.byte	0x04, 0x11
        /*0026*/ 	.short	(.L_10 - .L_9)
	.align		4
.L_9:
        /*0028*/ 	.word	index@($__internal_0_$__cuda_sm10x_tcgen05_guardrail_trap_col_being_dealloced_not_returned_by_alloc)
        /*002c*/ 	.word	0x00000000


	//----- nvinfo : EIATTR_FRAME_SIZE
	.align		4
.L_10:
        /*0030*/ 	.byte	0x04, 0x11
        /*0032*/ 	.short	(.L_12 - .L_11)
	.align		4
.L_11:
        /*0034*/ 	.word	index@(gluon_tcgen05)
        /*0038*/ 	.word	0x00000000


	//----- nvinfo : EIATTR_MIN_STACK_SIZE
	.align		4
.L_12:
        /*003c*/ 	.byte	0x04, 0x12
        /*003e*/ 	.short	(.L_14 - .L_13)
	.align		4
.L_13:
        /*0040*/ 	.word	index@(gluon_tcgen05)
        /*0044*/ 	.word	0x00000000
.L_14:


//--------------------- .nv.info.gluon_tcgen05    --------------------------
	.section	.nv.info.gluon_tcgen05,"",@"SHT_CUDA_INFO"
	.sectionflags	@""
	.align	4


	//----- nvinfo : EIATTR_CUDA_API_VERSION
	.align		4
        /*0000*/ 	.byte	0x04, 0x37
        /*0002*/ 	.short	(.L_16 - .L_15)
.L_15:
        /*0004*/ 	.word	0x00000081


	//----- nvinfo : EIATTR_KPARAM_INFO
	.align		4
.L_16:
        /*0008*/ 	.byte	0x04, 0x17
        /*000a*/ 	.short	(.L_18 - .L_17)
.L_17:
        /*000c*/ 	.word	0x00000000
        /*0010*/ 	.short	0x000a
        /*0012*/ 	.short	0x0048
        /*0014*/ 	.byte	0x00, 0xf4, 0x21, 0x00


	//----- nvinfo : EIATTR_KPARAM_INFO
	.align		4
.L_18:
        /*0018*/ 	.byte	0x04, 0x17
        /*001a*/ 	.short	(.L_20 - .L_19)
.L_19:
        /*001c*/ 	.word	0x00000000
        /*0020*/ 	.short	0x0009
        /*0022*/ 	.short	0x0040
        /*0024*/ 	.byte	0x00, 0xf4, 0x21, 0x00


	//----- nvinfo : EIATTR_KPARAM_INFO
	.align		4
.L_20:
        /*0028*/ 	.byte	0x04, 0x17
        /*002a*/ 	.short	(.L_22 - .L_21)
.L_21:
        /*002c*/ 	.word	0x00000000
        /*0030*/ 	.short	0x0008
        /*0032*/ 	.short	0x0038
        /*0034*/ 	.byte	0x00, 0xf0, 0x21, 0x00


	//----- nvinfo : EIATTR_KPARAM_INFO
	.align		4
.L_22:
        /*0038*/ 	.byte	0x04, 0x17
        /*003a*/ 	.short	(.L_24 - .L_23)
.L_23:
        /*003c*/ 	.word	0x00000000
        /*0040*/ 	.short	0x0007
        /*0042*/ 	.short	0x0030
        /*0044*/ 	.byte	0x00, 0xf0, 0x21, 0x00


	//----- nvinfo : EIATTR_KPARAM_INFO
	.align		4
.L_24:
        /*0048*/ 	.byte	0x04, 0x17
        /*004a*/ 	.short	(.L_26 - .L_25)
.L_25:
        /*004c*/ 	.word	0x00000000
        /*0050*/ 	.short	0x0006
        /*0052*/ 	.short	0x0028
        /*0054*/ 	.byte	0x00, 0xf0, 0x21, 0x00


	//----- nvinfo : EIATTR_KPARAM_INFO
	.align		4
.L_26:
        /*0058*/ 	.byte	0x04, 0x17
        /*005a*/ 	.short	(.L_28 - .L_27)
.L_27:
        /*005c*/ 	.word	0x00000000
        /*0060*/ 	.short	0x0005
        /*0062*/ 	.short	0x0020
        /*0064*/ 	.byte	0x00, 0xf0, 0x11, 0x00


	//----- nvinfo : EIATTR_KPARAM_INFO
	.align		4
.L_28:
        /*0068*/ 	.byte	0x04, 0x17
        /*006a*/ 	.short	(.L_30 - .L_29)
.L_29:
        /*006c*/ 	.word	0x00000000
        /*0070*/ 	.short	0x0004
        /*0072*/ 	.short	0x001c
        /*0074*/ 	.byte	0x00, 0xf0, 0x11, 0x00


	//----- nvinfo : EIATTR_KPARAM_INFO
	.align		4
.L_30:
        /*0078*/ 	.byte	0x04, 0x17
        /*007a*/ 	.short	(.L_32 - .L_31)
.L_31:
        /*007c*/ 	.word	0x00000000
        /*0080*/ 	.short	0x0003
        /*0082*/ 	.short	0x0018
        /*0084*/ 	.byte	0x00, 0xf0, 0x11, 0x00


	//----- nvinfo : EIATTR_KPARAM_INFO
	.align		4
.L_32:
        /*0088*/ 	.byte	0x04, 0x17
        /*008a*/ 	.short	(.L_34 - .L_33)
.L_33:
        /*008c*/ 	.word	0x00000000
        /*0090*/ 	.short	0x0002
        /*0092*/ 	.short	0x0010
        /*0094*/ 	.byte	0x00, 0xf4, 0x21, 0x00


	//----- nvinfo : EIATTR_KPARAM_INFO
	.align		4
.L_34:
        /*0098*/ 	.byte	0x04, 0x17
        /*009a*/ 	.short	(.L_36 - .L_35)
.L_35:
        /*009c*/ 	.word	0x00000000
        /*00a0*/ 	.short	0x0001
        /*00a2*/ 	.short	0x0008
        /*00a4*/ 	.byte	0x00, 0xf4, 0x21, 0x00


	//----- nvinfo : EIATTR_KPARAM_INFO
	.align		4
.L_36:
        /*00a8*/ 	.byte	0x04, 0x17
        /*00aa*/ 	.short	(.L_38 - .L_37)
.L_37:
        /*00ac*/ 	.word	0x00000000
        /*00b0*/ 	.short	0x0000
        /*00b2*/ 	.short	0x0000
        /*00b4*/ 	.byte	0x00, 0xf4, 0x21, 0x00


	//----- nvinfo : EIATTR_AT_ENTRY_FRAGMENTS
	.align		4
.L_38:
        /*00b8*/ 	.byte	0x04, 0x4f
        /*00ba*/ 	.short	(.L_40 - .L_39)


	//   ....[0]....
.L_39:
        /*00bc*/ 	.word	0x00000004


	//----- nvinfo : EIATTR_RESERVED_SMEM_USED
	.align		4
.L_40:
        /*00c0*/ 	.byte	0x01, 0x41
	.zero		2


	//----- nvinfo : EIATTR_SPARSE_MMA_MASK
	.align		4
        /*00c4*/ 	.byte	0x03, 0x50
        /*00c6*/ 	.short	0x0000


	//----- nvinfo : EIATTR_TCGEN05_1CTA_USED
	.align		4
        /*00c8*/ 	.byte	0x01, 0x51
	.zero		2


	//----- nvinfo : EIATTR_MAXREG_COUNT
	.align		4
        /*00cc*/ 	.byte	0x03, 0x1b
        /*00ce*/ 	.short	0x00ff


	//----- nvinfo : EIATTR_NUM_BARRIERS
	.align		4
        /*00d0*/ 	.byte	0x02, 0x4c
        /*00d2*/ 	.byte	0x01
	.zero		1


	//----- nvinfo : EIATTR_INT_WARP_WIDE_INSTR_OFFSETS
	.align		4
        /*00d4*/ 	.byte	0x04, 0x31
        /*00d6*/ 	.short	(.L_42 - .L_41)


	//   ....[0]....
.L_41:
        /*00d8*/ 	.word	0x00001720


	//   ....[1]....
        /*00dc*/ 	.word	0x00001740


	//   ....[2]....
        /*00e0*/ 	.word	0x000017c0


	//   ....[3]....
        /*00e4*/ 	.word	0x00001bd0


	//   ....[4]....
        /*00e8*/ 	.word	0x00001ec0


	//   ....[5]....
        /*00ec*/ 	.word	0x00001ed0


	//   ....[6]....
        /*00f0*/ 	.word	0x00002060


	//   ....[7]....
        /*00f4*/ 	.word	0x000023b0


	//   ....[8]....
        /*00f8*/ 	.word	0x000023c0


	//   ....[9]....
        /*00fc*/ 	.word	0x00003390


	//   ....[10]....
        /*0100*/ 	.word	0x000033e0


	//----- nvinfo : EIATTR_COOP_GROUP_MASK_REGIDS
	.align		4
.L_42:
        /*0104*/ 	.byte	0x04, 0x29
        /*0106*/ 	.short	(.L_44 - .L_43)


	//   ....[0]....
.L_43:
        /*0108*/ 	.word	0xffffffff


	//   ....[1]....
        /*010c*/ 	.word	0xffffffff


	//   ....[2]....
        /*0110*/ 	.word	0xffffffff


	//   ....[3]....
        /*0114*/ 	.word	0xffffffff


	//   ....[4]....
        /*0118*/ 	.word	0xffffffff


	//   ....[5]....
        /*011c*/ 	.word	0xffffffff


	//   ....[6]....
        /*0120*/ 	.word	0xffffffff


	//   ....[7]....
        /*0124*/ 	.word	0xffffffff


	//   ....[8]....
        /*0128*/ 	.word	0xffffffff


	//   ....[9]....
        /*012c*/ 	.word	0xffffffff


	//----- nvinfo : EIATTR_COOP_GROUP_INSTR_OFFSETS
	.align		4
.L_44:
        /*0130*/ 	.byte	0x04, 0x28
        /*0132*/ 	.short	(.L_46 - .L_45)


	//   ....[0]....
.L_45:
        /*0134*/ 	.word	0x00000050


	//   ....[1]....
        /*0138*/ 	.word	0x00000310


	//   ....[2]....
        /*013c*/ 	.word	0x00000500


	//   ....[3]....
        /*0140*/ 	.word	0x000009c0


	//   ....[4]....
        /*0144*/ 	.word	0x00000b00


	//   ....[5]....
        /*0148*/ 	.word	0x00000fb0


	//   ....[6]....
        /*014c*/ 	.word	0x000010f0


	//   ....[7]....
        /*0150*/ 	.word	0x000015e0


	//   ....[8]....
        /*0154*/ 	.word	0x00003220


	//   ....[9]....
        /*0158*/ 	.word	0x00003490


	//----- nvinfo : EIATTR_VRC_CTA_INIT_COUNT
	.align		4
.L_46:
        /*015c*/ 	.byte	0x02, 0x4a
        /*015e*/ 	.byte	0x80
	.zero		1


	//----- nvinfo : EIATTR_MBARRIER_INSTR_OFFSETS
	.align		4
        /*0160*/ 	.byte	0x04, 0x39
        /*0162*/ 	.short	(.L_48 - .L_47)


	//   ....[0]....
.L_47:
        /*0164*/ 	.word	0x000017e0
        /*0168*/ 	.word	0x000000ff
        /*016c*/ 	.word	0x00030000
        /*0170*/ 	.short	0x0100
        /*0172*/ 	.byte	0x08
	.zero		1


	//   ....[1]....
        /*0174*/ 	.word	0x000017f0
        /*0178*/ 	.word	0x000000ff
        /*017c*/ 	.word	0x00030020
        /*0180*/ 	.short	0x0100
        /*0182*/ 	.byte	0x08
	.zero		1


	//   ....[2]....
        /*0184*/ 	.word	0x000018a0
        /*0188*/ 	.word	0x000000ff
        /*018c*/ 	.word	0x00030008
        /*0190*/ 	.short	0x0100
        /*0192*/ 	.byte	0x08
	.zero		1


	//   ....[3]....
        /*0194*/ 	.word	0x000018b0
        /*0198*/ 	.word	0x000000ff
        /*019c*/ 	.word	0x00030028
        /*01a0*/ 	.short	0x0100
        /*01a2*/ 	.byte	0x08
	.zero		1


	//   ....[4]....
        /*01a4*/ 	.word	0x00001990
        /*01a8*/ 	.word	0x000000ff
        /*01ac*/ 	.word	0x00030010
        /*01b0*/ 	.short	0x0100
        /*01b2*/ 	.byte	0x08
	.zero		1


	//   ....[5]....
        /*01b4*/ 	.word	0x000019a0
        /*01b8*/ 	.word	0x000000ff
        /*01bc*/ 	.word	0x00030030
        /*01c0*/ 	.short	0x0100
        /*01c2*/ 	.byte	0x08
	.zero		1


	//   ....[6]....
        /*01c4*/ 	.word	0x00001ab0
        /*01c8*/ 	.word	0x000000ff
        /*01cc*/ 	.word	0x00030018
        /*01d0*/ 	.short	0x0100
        /*01d2*/ 	.byte	0x08
	.zero		1


	//   ....[7]....
        /*01d4*/ 	.word	0x00001ac0
        /*01d8*/ 	.word	0x000000ff
        /*01dc*/ 	.word	0x00030038
        /*01e0*/ 	.short	0x0100
        /*01e2*/ 	.byte	0x08
	.zero		1


	//   ....[8]....
        /*01e4*/ 	.word	0x00001c70
        /*01e8*/ 	.word	0x000000ff
        /*01ec*/ 	.word	0x00030000
        /*01f0*/ 	.short	0x010a
        /*01f2*/ 	.byte	0x08
	.zero		1


	//   ....[9]....
        /*01f4*/ 	.word	0x00001f20
        /*01f8*/ 	.word	0x000000ff
        /*01fc*/ 	.word	0x00030020
        /*0200*/ 	.short	0x010a
        /*0202*/ 	.byte	0x08
	.zero		1


	//   ....[10]....
        /*0204*/ 	.word	0x00002120
        /*0208*/ 	.word	0x000000ff
        /*020c*/ 	.word	0x00030000
        /*0210*/ 	.short	0x010a
        /*0212*/ 	.byte	0x11
	.zero		1


	//   ....[11]....
        /*0214*/ 	.word	0x00002400
        /*0218*/ 	.word	0x000000ff
        /*021c*/ 	.word	0x00030020
        /*0220*/ 	.short	0x010a
        /*0222*/ 	.byte	0x11
	.zero		1


	//   ....[12]....
        /*0224*/ 	.word	0x000024d0
        /*0228*/ 	.word	0x000000ff
        /*022c*/ 	.word	0x00030000
        /*0230*/ 	.short	0x0108
        /*0232*/ 	.byte	0x08
	.zero		1


	//   ....[13]....
        /*0234*/ 	.word	0x000024e0
        /*0238*/ 	.word	0x000000ff
        /*023c*/ 	.word	0x00030020
        /*0240*/ 	.short	0x0108
        /*0242*/ 	.byte	0x08
	.zero		1


	//   ....[14]....
        /*0244*/ 	.word	0x00002530
        /*0248*/ 	.word	0x000000ff
        /*024c*/ 	.word	0x00030008
        /*0250*/ 	.short	0x0108
        /*0252*/ 	.byte	0x08
	.zero		1


	//   ....[15]....
        /*0254*/ 	.word	0x00002540
        /*0258*/ 	.word	0x000000ff
        /*025c*/ 	.word	0x00030028
        /*0260*/ 	.short	0x0108
        /*0262*/ 	.byte	0x08
	.zero		1


	//   ....[16]....
        /*0264*/ 	.word	0x00002590
        /*0268*/ 	.word	0x000000ff
        /*026c*/ 	.word	0x00030010
        /*0270*/ 	.short	0x0108
        /*0272*/ 	.byte	0x08
	.zero		1


	//   ....[17]....
        /*0274*/ 	.word	0x000025a0
        /*0278*/ 	.word	0x000000ff
        /*027c*/ 	.word	0x00030030
        /*0280*/ 	.short	0x0108
        /*0282*/ 	.byte	0x08
	.zero		1


	//   ....[18]....
        /*0284*/ 	.word	0x000025f0
        /*0288*/ 	.word	0x000000ff
        /*028c*/ 	.word	0x00030018
        /*0290*/ 	.short	0x0108
        /*0292*/ 	.byte	0x08
	.zero		1


	//   ....[19]....
        /*0294*/ 	.word	0x00002600
        /*0298*/ 	.word	0x000000ff
        /*029c*/ 	.word	0x00030038
        /*02a0*/ 	.short	0x0108
        /*02a2*/ 	.byte	0x08
	.zero		1


	//   ....[20]....
        /*02a4*/ 	.word	0x000034b0
        /*02a8*/ 	.word	0x000000ff
        /*02ac*/ 	.word	0x00030000
        /*02b0*/ 	.short	0x010a
        /*02b2*/ 	.byte	0x08
	.zero		1


	//   ....[21]....
        /*02b4*/ 	.word	0x000034e0
        /*02b8*/ 	.word	0x000000ff
        /*02bc*/ 	.word	0x00030020
        /*02c0*/ 	.short	0x010a
        /*02c2*/ 	.byte	0x08
	.zero		1


	//   ....[22]....
        /*02c4*/ 	.word	0x00003510
        /*02c8*/ 	.word	0x000000ff
        /*02cc*/ 	.word	0x00030000
        /*02d0*/ 	.short	0x010a
        /*02d2*/ 	.byte	0x11
	.zero		1


	//   ....[23]....
        /*02d4*/ 	.word	0x00003540
        /*02d8*/ 	.word	0x000000ff
        /*02dc*/ 	.word	0x00030020
        /*02e0*/ 	.short	0x010a
        /*02e2*/ 	.byte	0x11
	.zero		1


	//----- nvinfo : EIATTR_NUM_MBARRIERS
	.align		4
.L_48:
        /*02e4*/ 	.byte	0x03, 0x38
        /*02e6*/ 	.short	0x0008


	//----- nvinfo : EIATTR_EXIT_INSTR_OFFSETS
	.align		4
        /*02e8*/ 	.byte	0x04, 0x1c
        /*02ea*/ 	.short	(.L_50 - .L_49)


	//   ....[0]....
.L_49:
        /*02ec*/ 	.word	0x000034a0


	//----- nvinfo : EIATTR_REQNTID
	.align		4
.L_50:
        /*02f0*/ 	.byte	0x04, 0x10
        /*02f2*/ 	.short	(.L_52 - .L_51)
.L_51:
        /*02f4*/ 	.word	0x00000080
        /*02f8*/ 	.word	0x00000001
        /*02fc*/ 	.word	0x00000001


	//----- nvinfo : EIATTR_CRS_STACK_SIZE
	.align		4
.L_52:
        /*0300*/ 	.byte	0x04, 0x1e
        /*0302*/ 	.short	(.L_54 - .L_53)
.L_53:
        /*0304*/ 	.word	0x00000000


	//----- nvinfo : EIATTR_CBANK_PARAM_SIZE
	.align		4
.L_54:
        /*0308*/ 	.byte	0x03, 0x19
        /*030a*/ 	.short	0x0050


	//----- nvinfo : EIATTR_PARAM_CBANK
	.align		4
        /*030c*/ 	.byte	0x04, 0x0a
        /*030e*/ 	.short	(.L_56 - .L_55)
	.align		4
.L_55:
        /*0310*/ 	.word	index@(.nv.constant0.gluon_tcgen05)
        /*0314*/ 	.short	0x0380
        /*0316*/ 	.short	0x0050


	//----- nvinfo : EIATTR_SW_WAR
	.align		4
.L_56:
        /*0318*/ 	.byte	0x04, 0x36
        /*031a*/ 	.short	(.L_58 - .L_57)
.L_57:
        /*031c*/ 	.word	0x00000008
.L_58:


//--------------------- .nv.compat                --------------------------
	.section	.nv.compat,"",@"SHT_CUDA_COMPAT_INFO"
	.align	4
        /*0000*/ 	.byte	0x02, 0x02, 0x02, 0x00, 0x02, 0x05, 0x05, 0x00, 0x02, 0x03, 0x03, 0x00, 0x02, 0x06, 0x01, 0x00


//--------------------- .nv.callgraph             --------------------------
	.section	.nv.callgraph,"",@"SHT_CUDA_CALLGRAPH"
	.align	4
	.sectionentsize	8
	.align		4
        /*0000*/ 	.word	0x00000000
	.align		4
        /*0004*/ 	.word	0xffffffff
	.align		4
        /*0008*/ 	.word	0x00000000
	.align		4
        /*000c*/ 	.word	0xfffffffe
	.align		4
        /*0010*/ 	.word	0x00000000
	.align		4
        /*0014*/ 	.word	0xfffffffd
	.align		4
        /*0018*/ 	.word	0x00000000
	.align		4
        /*001c*/ 	.word	0xfffffffc


//--------------------- .text.gluon_tcgen05       --------------------------
	.section	.text.gluon_tcgen05,"ax",@progbits
	.align	128
        .global         gluon_tcgen05
        .type           gluon_tcgen05,@function
        .size           gluon_tcgen05,(.L_x_85 - gluon_tcgen05)
        .other          gluon_tcgen05,@"STO_CUDA_ENTRY STV_DEFAULT"
gluon_tcgen05:
.text.gluon_tcgen05:
[----:B------:R-:W1:Y:S01]  /*0000*/  LDC R1, c[0x0][0x37c] ;  /* 0x0000df00ff017b82 */ /* 0x000e620000000800 */
[----:B------:R-:W2:Y:S02]  /*0010*/  S2R R0, SR_TID.X ;  /* 0x0000000000007919 */ /* 0x000ea40000002100 */
[----:B--2---:R-:W-:-:S13]  /*0020*/  ISETP.GE.U32.AND P1, PT, R0, 0x20, PT ;  /* 0x000000200000780c */ /* 0x004fda0003f26070 */
[----:B------:R-:W-:Y:S05]  /*0030*/  @P1 BRA `(.L_x_0) ;  /* 0x0000000000b81947 */ /* 0x000fea0003800000 */
[----:B------:R-:W2:Y:S01]  /*0040*/  S2UR UR6, SR_CgaCtaId ;  /* 0x00000000000679c3 */ /* 0x000ea20000008800 */
[----:B------:R-:W-:Y:S01]  /*0050*/  NOP ;  /* 0x0000000000007918 */ /* 0x000fe20000000000 */
[----:B------:R-:W-:Y:S02]  /*0060*/  UMOV UR4, 0x40 ;  /* 0x0000004000047882 */ /* 0x000fe40000000000 */
[----:B--2---:R-:W-:-:S09]  /*0070*/  ULEA UR4, UR6, UR4, 0x18 ;  /* 0x0000000406047291 */ /* 0x004fd2000f8ec0ff */
[----:B------:R-:W2:Y:S01]  /*0080*/  LDS.U8 R2, [UR4] ;  /* 0x00000004ff027984 */ /* 0x000ea20008000000 */
[----:B------:R-:W-:Y:S02]  /*0090*/  UMOV UR4, 0x400 ;  /* 0x0000040000047882 */ /* 0x000fe40000000000 */
[----:B------:R-:W-:Y:S01]  /*00a0*/  ULEA UR4, UR6, UR4, 0x18 ;  /* 0x0000000406047291 */ /* 0x000fe2000f8ec0ff */
[----:B--2---:R-:W-:-:S13]  /*00b0*/  ISETP.NE.AND P0, PT, R2, RZ, PT ;  /* 0x000000ff0200720c */ /* 0x004fda0003f05270 */
[----:B------:R-:W-:Y:S05]  /*00c0*/  @P0 BRA `(.L_x_1) ;  /* 0x00000000007c0947 */ /* 0x000fea0003800000 */
[----:B------:R-:W-:-:S13]  /*00d0*/  ELECT P0, URZ, PT ;  /* 0x0000000000ff782f */ /* 0x000fda0003800000 */
[----:B------:R-:W-:Y:S05]  /*00e0*/  @!P0 BRA `(.L_x_2) ;  /* 0x0000000000848947 */ /* 0x000fea0003800000 */
[----:B------:R-:W-:Y:S01]  /*00f0*/  UMOV UR5, 0x8 ;  /* 0x0000000800057882 */ /* 0x000fe20000000000 */
[----:B------:R-:W-:Y:S02]  /*0100*/  IMAD.MOV.U32 R5, RZ, RZ, 0x1 ;  /* 0x00000001ff057424 */ /* 0x000fe400078e00ff */
[----:B------:R-:W-:Y:S02]  /*0110*/  IMAD.MOV.U32 R3, RZ, RZ, 0xff ;  /* 0x000000ffff037424 */ /* 0x000fe400078e00ff */
[----:B------:R-:W-:Y:S04]  /*0120*/  DEPBAR.LE SB2, 0x36 ;  /* 0x0000ad800000791a */ /* 0x000fe80000000000 */
[----:B------:R-:W2:Y:S02]  /*0130*/  UTCATOMSWS.FIND_AND_SET.ALIGN UP0, UR5, UR5 ;  /* 0x00000005000575e3 */ /* 0x000ea40008000800 */
[----:B--2---:R-:W-:-:S04]  /*0140*/  PLOP3.LUT P0, PT, PT, PT, UP0, 0x80, 0x8 ;  /* 0x000000000008781c */ /* 0x004fc80003f0f008 */
[----:B------:R-:W-:-:S04]  /*0150*/  SEL R2, RZ, 0xffffffff, !P0 ;  /* 0xffffffffff027807 */ /* 0x000fc80004000000 */
[----:B------:R-:W-:Y:S01]  /*0160*/  ISETP.NE.AND P0, PT, R2, RZ, PT ;  /* 0x000000ff0200720c */ /* 0x000fe20003f05270 */
[----:B------:R-:W-:-:S12]  /*0170*/  IMAD.U32 R2, RZ, RZ, UR5 ;  /* 0x00000005ff027e24 */ /* 0x000fd8000f8e00ff */
[----:B------:R-:W-:Y:S05]  /*0180*/  @P0 BRA `(.L_x_3) ;  /* 0x0000000000240947 */ /* 0x000fea0003800000 */
.L_x_4:
[----:B------:R-:W-:Y:S05]  /*0190*/  NANOSLEEP 0x64 ;  /* 0x000000640000795d */ /* 0x000fea0003800000 */
[----:B------:R-:W-:-:S05]  /*01a0*/  UMOV UR5, 0x8 ;  /* 0x0000000800057882 */ /* 0x000fca0000000000 */
[----:B------:R-:W-:Y:S04]  /*01b0*/  DEPBAR.LE SB2, 0x36 ;  /* 0x0000ad800000791a */ /* 0x000fe80000000000 */
[----:B------:R-:W2:Y:S02]  /*01c0*/  UTCATOMSWS.FIND_AND_SET.ALIGN UP0, UR5, UR5 ;  /* 0x00000005000575e3 */ /* 0x000ea40008000800 */
[----:B--2---:R-:W-:-:S04]  /*01d0*/  PLOP3.LUT P0, PT, PT, PT, UP0, 0x80, 0x8 ;  /* 0x000000000008781c */ /* 0x004fc80003f0f008 */
[----:B------:R-:W-:-:S04]  /*01e0*/  SEL R2, RZ, 0xffffffff, !P0 ;  /* 0xffffffffff027807 */ /* 0x000fc80004000000 */
[----:B------:R-:W-:Y:S01]  /*01f0*/  ISETP.NE.AND P0, PT, R2, RZ, PT ;  /* 0x000000ff0200720c */ /* 0x000fe20003f05270 */
[----:B------:R-:W-:-:S12]  /*0200*/  IMAD.U32 R2, RZ, RZ, UR5 ;  /* 0x00000005ff027e24 */ /* 0x000fd8000f8e00ff */
[----:B------:R-:W-:Y:S05]  /*0210*/  @!P0 BRA `(.L_x_4) ;  /* 0xfffffffc00dc8947 */ /* 0x000fea000383ffff */
.L_x_3:
[C---:B------:R-:W-:Y:S01]  /*0220*/  VIADD R4, R2.reuse, 0x10 ;  /* 0x0000001002047836 */ /* 0x040fe20000000000 */
[----:B------:R-:W-:Y:S01]  /*0230*/  UMOV UR5, 0x50 ;  /* 0x0000005000057882 */ /* 0x000fe20000000000 */
[----:B------:R-:W-:Y:S01]  /*0240*/  SHF.L.U32 R3, R3, R2, RZ ;  /* 0x0000000203037219 */ /* 0x000fe200000006ff */
[----:B------:R-:W-:Y:S01]  /*0250*/  ULEA UR5, UR6, UR5, 0x18 ;  /* 0x0000000506057291 */ /* 0x000fe2000f8ec0ff */
[----:B------:R-:W-:Y:S01]  /*0260*/  IMAD.SHL.U32 R2, R2, 0x20, RZ ;  /* 0x0000002002027824 */ /* 0x000fe200078e00ff */
[----:B------:R-:W-:-:S04]  /*0270*/  SHF.L.U32 R4, R5, R4, RZ ;  /* 0x0000000405047219 */ /* 0x000fc800000006ff */
[----:B------:R-:W-:-:S05]  /*0280*/  LOP3.LUT R3, R4, R3, RZ, 0xfc, !PT ;  /* 0x0000000304037212 */ /* 0x000fca00078efcff */
[----:B------:R2:W-:Y:S04]  /*0290*/  ATOMS.OR RZ, [UR5], R3 ;  /* 0x00000003ffff798c */ /* 0x0005e8000b000005 */
[----:B------:R2:W-:Y:S01]  /*02a0*/  STS [UR4], R2 ;  /* 0x00000002ff007988 */ /* 0x0005e20008000804 */
[----:B------:R-:W-:Y:S05]  /*02b0*/  BRA `(.L_x_2) ;  /* 0x0000000000107947 */ /* 0x000fea0003800000 */
.L_x_1:
[----:B------:R-:W-:Y:S01]  /*02c0*/  IMAD.MOV.U32 R3, RZ, RZ, -0x1 ;  /* 0xffffffffff037424 */ /* 0x000fe200078e00ff */
[----:B------:R-:W-:-:S04]  /*02d0*/  MOV R2, 0x300 ;  /* 0x0000030000027802 */ /* 0x000fc80000000f00 */
[----:B------:R2:W-:Y:S03]  /*02e0*/  STS [UR4], R3 ;  /* 0x00000003ff007988 */ /* 0x0005e60008000804 */
[----:B-12---:R-:W-:Y:S05]  /*02f0*/  CALL.REL.NOINC `($__internal_1_$__cuda_sm10x_tcgen05_guardrail_trap_phase_invalid_during_alloc) ;  /* 0x0000003000a87944 */ /* 0x006fea0003c00000 */
.L_x_2:
[----:B------:R-:W-:Y:S05]  /*0300*/  WARPSYNC.ALL ;  /* 0x0000000000007948 */ /* 0x000fea0003800000 */
[----:B------:R-:W-:Y:S01]  /*0310*/  NOP ;  /* 0x0000000000007918 */ /* 0x000fe20000000000 */
.L_x_0:
[----:B------:R-:W3:Y:S08]  /*0320*/  S2UR UR4, SR_CgaCtaId ;  /* 0x00000000000479c3 */ /* 0x000ef00000008800 */
[----:B------:R-:W-:Y:S01]  /*0330*/  BAR.SYNC.DEFER_BLOCKING 0x0 ;  /* 0x0000000000007b1d */ /* 0x000fe20000010000 */
[----:B------:R-:W-:-:S05]  /*0340*/  LOP3.LUT R10, R0, 0x7f, RZ, 0xc0, !PT ;  /* 0x0000007f000a7812 */ /* 0x000fca00078ec0ff */
[----:B------:R-:W-:Y:S02]  /*0350*/  UMOV UR8, 0x400 ;  /* 0x0000040000087882 */ /* 0x000fe40000000000 */
[----:B------:R-:W4:Y:S08]  /*0360*/  LDC R4, c[0x0][0x398] ;  /* 0x0000e600ff047b82 */ /* 0x000f300000000800 */
[----:B------:R-:W5:Y:S01]  /*0370*/  LDC R13, c[0x0][0x3a0] ;  /* 0x0000e800ff0d7b82 */ /* 0x000f620000000800 */
[----:B---3--:R-:W-:-:S07]  /*0380*/  ULEA UR8, UR4, UR8, 0x18 ;  /* 0x0000000804087291 */ /* 0x008fce000f8ec0ff */
[----:B------:R-:W3:Y:S02]  /*0390*/  S2UR UR9, SR_CTAID.Y ;  /* 0x00000000000979c3 */ /* 0x000ee40000002600 */
[----:B--2---:R-:W2:Y:S06]  /*03a0*/  LDS R3, [UR8] ;  /* 0x00000008ff037984 */ /* 0x004eac0008000800 */
[----:B------:R-:W-:Y:S06]  /*03b0*/  BAR.SYNC.DEFER_BLOCKING 0x0 ;  /* 0x0000000000007b1d */ /* 0x000fec0000010000 */
[----:B------:R-:W-:Y:S05]  /*03c0*/  @P1 BRA `(.L_x_5) ;  /* 0x0000000000181947 */ /* 0x000fea0003800000 */
[----:B------:R-:W-:Y:S01]  /*03d0*/  ELECT P0, URZ, PT ;  /* 0x0000000000ff782f */ /* 0x000fe20003800000 */
[----:B------:R-:W-:Y:S01]  /*03e0*/  IMAD.MOV.U32 R2, RZ, RZ, 0x1 ;  /* 0x00000001ff027424 */ /* 0x000fe200078e00ff */
[----:B------:R-:W-:Y:S01]  /*03f0*/  UMOV UR5, 0x40 ;  /* 0x0000004000057882 */ /* 0x000fe20000000000 */
[----:B------:R-:W-:Y:S01]  /*0400*/  UVIRTCOUNT.DEALLOC.SMPOOL 0x80 ;  /* 0x000000800000784c */ /* 0x000fe20000000000 */
[----:B------:R-:W-:-:S09]  /*0410*/  ULEA UR5, UR4, UR5, 0x18 ;  /* 0x0000000504057291 */ /* 0x000fd2000f8ec0ff */
[----:B------:R5:W-:Y:S03]  /*0420*/  @P0 STS.U8 [UR5], R2 ;  /* 0x00000002ff000988 */ /* 0x000be60008000005 */
.L_x_5:
[----:B------:R-:W5:Y:S01]  /*0430*/  S2UR UR4, SR_CTAID.Z ;  /* 0x00000000000479c3 */ /* 0x000f620000002700 */
[----:B------:R-:W4:Y:S01]  /*0440*/  LDCU UR5, c[0x0][0x370] ;  /* 0x00006e00ff0577ac */ /* 0x000f220008000800 */
[----:B------:R-:W-:Y:S01]  /*0450*/  ISETP.GE.U32.AND P0, PT, R10, 0x20, PT ;  /* 0x000000200a00780c */ /* 0x000fe20003f06070 */
[----:B----4-:R-:W-:Y:S01]  /*0460*/  VIADD R4, R4, 0xffffffff ;  /* 0xffffffff04047836 */ /* 0x010fe20000000000 */
[C---:B------:R-:W-:Y:S01]  /*0470*/  ISETP.NE.U32.AND P2, PT, R10.reuse, RZ, PT ;  /* 0x000000ff0a00720c */ /* 0x040fe20003f45070 */
[----:B------:R-:W5:Y:S01]  /*0480*/  LDCU UR6, c[0x0][0x374] ;  /* 0x00006e80ff0677ac */ /* 0x000f620008000800 */
[----:B------:R-:W-:Y:S01]  /*0490*/  LEA R11, R10, UR8, 0x2 ;  /* 0x000000080a0b7c11 */ /* 0x000fe2000f8e10ff */
[----:B-----5:R-:W-:Y:S01]  /*04a0*/  VIADD R12, R13, 0xffffffff ;  /* 0xffffffff0d0c7836 */ /* 0x020fe20000000000 */
[----:B------:R-:W4:Y:S01]  /*04b0*/  S2UR UR13, SR_CTAID.X ;  /* 0x00000000000d79c3 */ /* 0x000f220000002500 */
[----:B------:R-:W5:Y:S01]  /*04c0*/  LDCU.64 UR10, c[0x0][0x3c0] ;  /* 0x00007800ff0a77ac */ /* 0x000f620008000a00 */
[----:B--2---:R-:W-:Y:S01]  /*04d0*/  R2UR UR24, R3 ;  /* 0x00000000031872ca */ /* 0x004fe200000e0000 */
[----:B------:R-:W-:Y:S04]  /*04e0*/  BSSY.RECONVERGENT B0, `(.L_x_6) ;  /* 0x0000011000007945 */ /* 0x000fe80003800200 */
[----:B------:R2:W-:Y:S01]  /*04f0*/  @!P0 STS [R11], RZ ;  /* 0x000000ff0b008388 */ /* 0x0005e20000000800 */
[----:B------:R-:W-:-:S03]  /*0500*/  NOP ;  /* 0x0000000000007918 */ /* 0x000fc60000000000 */
[----:B------:R2:W-:Y:S01]  /*0510*/  @!P2 STS [UR8+0x24], R4 ;  /* 0x00002404ff00a988 */ /* 0x0005e20008000808 */
[----:B---3--:R-:W-:-:S03]  /*0520*/  UIMAD UR4, UR4, UR6, UR9 ;  /* 0x00000006040472a4 */ /* 0x008fc6000f8e0209 */
[----:B------:R2:W-:Y:S01]  /*0530*/  @!P2 STS [UR8+0x20], R12 ;  /* 0x0000200cff00a988 */ /* 0x0005e20008000808 */
[----:B----4-:R-:W-:-:S04]  /*0540*/  UIMAD UR4, UR4, UR5, UR13 ;  /* 0x00000005040472a4 */ /* 0x010fc8000f8e020d */
[----:B------:R-:W-:-:S04]  /*0550*/  UIMAD UR4, UR4, 0x180, URZ ;  /* 0x00000180040478a4 */ /* 0x000fc8000f8e02ff */
[----:B-----5:R-:W-:-:S04]  /*0560*/  UIADD3 UR20, UP0, UPT, UR4, UR10, URZ ;  /* 0x0000000a04147290 */ /* 0x020fc8000ff1e0ff */
[----:B------:R-:W-:Y:S01]  /*0570*/  ULEA.HI.X.SX32 UR21, UR4, UR11, 0x1, UP0 ;  /* 0x0000000b04157291 */ /* 0x000fe200080f0eff */
[----:B--2---:R-:W-:Y:S11]  /*0580*/  @P2 BRA `(.L_x_7) ;  /* 0x0000000000182947 */ /* 0x004ff60003800000 */
[----:B------:R-:W2:Y:S01]  /*0590*/  LDS R2, [UR8+0x8] ;  /* 0x00000808ff027984 */ /* 0x000ea20008000800 */
[----:B------:R-:W3:Y:S01]  /*05a0*/  LDC.64 R6, c[0x0][0x380] ;  /* 0x0000e000ff067b82 */ /* 0x000ee20000000a00 */
[----:B------:R-:W-:Y:S02]  /*05b0*/  IMAD.MOV.U32 R3, RZ, RZ, 0x70 ;  /* 0x00000070ff037424 */ /* 0x000fe400078e00ff */
[----:B---3--:R3:W-:Y:S03]  /*05c0*/  STS.64 [UR8], R6 ;  /* 0x00000006ff007988 */ /* 0x0087e60008000a08 */
[----:B--2---:R-:W-:-:S05]  /*05d0*/  LOP3.LUT R2, R2, 0x10, R3, 0xd8, !PT ;  /* 0x0000001002027812 */ /* 0x004fca00078ed803 */
[----:B------:R3:W-:Y:S02]  /*05e0*/  STS [UR8+0x8], R2 ;  /* 0x00000802ff007988 */ /* 0x0007e40008000808 */
.L_x_7:
[----:B------:R-:W-:Y:S05]  /*05f0*/  BSYNC.RECONVERGENT B0 ;  /* 0x0000000000007941 */ /* 0x000fea0003800200 */
.L_x_6:
[----:B------:R-:W-:Y:S04]  /*0600*/  BSSY.RECONVERGENT B0, `(.L_x_8) ;  /* 0x000000a000007945 */ /* 0x000fe80003800200 */
[----:B------:R-:W-:Y:S05]  /*0610*/  @P2 BRA `(.L_x_9) ;  /* 0x0000000000202947 */ /* 0x000fea0003800000 */
[----:B---3--:R-:W2:Y:S01]  /*0620*/  LDS R2, [UR8+0x34] ;  /* 0x00003408ff027984 */ /* 0x008ea20008000800 */
[----:B------:R-:W-:Y:S02]  /*0630*/  IMAD.MOV.U32 R3, RZ, RZ, 0x3f000000 ;  /* 0x3f000000ff037424 */ /* 0x000fe400078e00ff */
[----:B------:R-:W-:Y:S01]  /*0640*/  @!P2 IMAD.MOV.U32 R5, RZ, RZ, 0x7f ;  /* 0x0000007fff05a424 */ /* 0x000fe200078e00ff */
[----:B------:R-:W3:Y:S02]  /*0650*/  @!P2 LDS R6, [UR8+0x38] ;  /* 0x00003808ff06a984 */ /* 0x000ee40008000800 */
[----:B--2---:R-:W-:Y:S02]  /*0660*/  LOP3.LUT R2, R2, 0xff000000, R3, 0xb8, !PT ;  /* 0xff00000002027812 */ /* 0x004fe400078eb803 */
[----:B---3--:R-:W-:-:S03]  /*0670*/  @!P2 LOP3.LUT R3, R6, 0xff, R5, 0xb8, !PT ;  /* 0x000000ff0603a812 */ /* 0x008fc600078eb805 */
[----:B------:R2:W-:Y:S04]  /*0680*/  STS [UR8+0x34], R2 ;  /* 0x00003402ff007988 */ /* 0x0005e80008000808 */
[----:B------:R2:W-:Y:S02]  /*0690*/  @!P2 STS [UR8+0x38], R3 ;  /* 0x00003803ff00a988 */ /* 0x0005e40008000808 */
.L_x_9:
[----:B------:R-:W-:Y:S05]  /*06a0*/  BSYNC.RECONVERGENT B0 ;  /* 0x0000000000007941 */ /* 0x000fea0003800200 */
.L_x_8:
[----:B------:R-:W-:Y:S04]  /*06b0*/  BSSY.RECONVERGENT B0, `(.L_x_10) ;  /* 0x000000e000007945 */ /* 0x000fe80003800200 */
[----:B------:R-:W-:Y:S05]  /*06c0*/  @P2 BRA `(.L_x_11) ;  /* 0x0000000000302947 */ /* 0x000fea0003800000 */
[----:B--2---:R-:W2:Y:S01]  /*06d0*/  LDS R3, [UR8+0x34] ;  /* 0x00003408ff037984 */ /* 0x004ea20008000800 */
[----:B------:R-:W4:Y:S03]  /*06e0*/  LDC.64 R8, c[0x0][0x3a8] ;  /* 0x0000ea00ff087b82 */ /* 0x000f260000000a00 */
[----:B---3--:R-:W3:Y:S01]  /*06f0*/  LDS R2, [UR8+0x1c] ;  /* 0x00001c08ff027984 */ /* 0x008ee20008000800 */
[C---:B----4-:R-:W-:Y:S01]  /*0700*/  SHF.L.U64.HI R6, R8.reuse, 0x1, R9 ;  /* 0x0000000108067819 */ /* 0x050fe20000010209 */
[----:B------:R-:W-:-:S03]  /*0710*/  IMAD.SHL.U32 R5, R8, 0x2, RZ ;  /* 0x0000000208057824 */ /* 0x000fc600078e00ff */
[--C-:B------:R-:W-:Y:S02]  /*0720*/  SHF.R.U32.HI R7, RZ, 0x4, R6.reuse ;  /* 0x00000004ff077819 */ /* 0x100fe40000011606 */
[----:B------:R-:W-:-:S05]  /*0730*/  SHF.R.U64 R5, R5, 0x4, R6 ;  /* 0x0000000405057819 */ /* 0x000fca0000001206 */
[----:B------:R4:W-:Y:S01]  /*0740*/  STS [UR8+0xc], R5 ;  /* 0x00000c05ff007988 */ /* 0x0009e20008000808 */
[----:B--2---:R-:W-:Y:S02]  /*0750*/  LOP3.LUT R3, R3, 0x7, RZ, 0xb8, !PT ;  /* 0x0000000703037812 */ /* 0x004fe400078eb8ff */
[----:B---3--:R-:W-:-:S03]  /*0760*/  LOP3.LUT R2, R2, 0xf, R7, 0xb8, !PT ;  /* 0x0000000f02027812 */ /* 0x008fc600078eb807 */
[----:B------:R4:W-:Y:S04]  /*0770*/  STS [UR8+0x34], R3 ;  /* 0x00003403ff007988 */ /* 0x0009e80008000808 */
[----:B------:R4:W-:Y:S02]  /*0780*/  STS [UR8+0x1c], R2 ;  /* 0x00001c02ff007988 */ /* 0x0009e40008000808 */
.L_x_11:
[----:B------:R-:W-:Y:S05]  /*0790*/  BSYNC.RECONVERGENT B0 ;  /* 0x0000000000007941 */ /* 0x000fea0003800200 */
.L_x_10:
[----:B------:R-:W-:Y:S04]  /*07a0*/  BSSY.RECONVERGENT B1, `(.L_x_12) ;  /* 0x000001a000017945 */ /* 0x000fe80003800200 */
[----:B------:R-:W-:Y:S04]  /*07b0*/  BSSY.RELIABLE B0, `(.L_x_13) ;  /* 0x0000015000007945 */ /* 0x000fe80003800100 */
[----:B------:R-:W-:Y:S05]  /*07c0*/  @P2 BRA `(.L_x_14) ;  /* 0x0000000000202947 */ /* 0x000fea0003800000 */
[----:B--234-:R-:W2:Y:S02]  /*07d0*/  LDS R2, [UR8+0x34] ;  /* 0x00003408ff027984 */ /* 0x01cea40008000800 */
[----:B--2---:R-:W-:-:S05]  /*07e0*/  LOP3.LUT R2, R2, 0x38, RZ, 0xb8, !PT ;  /* 0x0000003802027812 */ /* 0x004fca00078eb8ff */
[----:B------:R2:W-:Y:S01]  /*07f0*/  STS [UR8+0x34], R2 ;  /* 0x00003402ff007988 */ /* 0x0005e20008000808 */
[----:B------:R-:W-:Y:S05]  /*0800*/  @P2 BRA `(.L_x_15) ;  /* 0x0000000000202947 */ /* 0x000fea0003800000 */
[----:B--2---:R-:W2:Y:S01]  /*0810*/  LDS R2, [UR8+0x8] ;  /* 0x00000808ff027984 */ /* 0x004ea20008000800 */
[----:B------:R-:W-:-:S05]  /*0820*/  IMAD.MOV.U32 R3, RZ, RZ, 0x780 ;  /* 0x00000780ff037424 */ /* 0x000fca00078e00ff */
[----:B--2---:R-:W-:-:S05]  /*0830*/  LOP3.LUT R2, R2, 0x300, R3, 0xd8, !PT ;  /* 0x0000030002027812 */ /* 0x004fca00078ed803 */
[----:B------:R5:W-:Y:S02]  /*0840*/  STS [UR8+0x8], R2 ;  /* 0x00000802ff007988 */ /* 0x000be40008000808 */
.L_x_14:
[----:B------:R-:W-:Y:S05]  /*0850*/  @P2 BRA `(.L_x_16) ;  /* 0x0000000000282947 */ /* 0x000fea0003800000 */
[----:B--2345:R-:W2:Y:S02]  /*0860*/  LDS R2, [UR8+0x8] ;  /* 0x00000808ff027984 */ /* 0x03cea40008000800 */
[----:B--2---:R-:W-:-:S05]  /*0870*/  LOP3.LUT R2, R2, 0x1800, RZ, 0xb8, !PT ;  /* 0x0000180002027812 */ /* 0x004fca00078eb8ff */
[----:B------:R3:W-:Y:S02]  /*0880*/  STS [UR8+0x8], R2 ;  /* 0x00000802ff007988 */ /* 0x0007e40008000808 */
.L_x_15:
[----:B------:R-:W-:Y:S05]  /*0890*/  @P2 BREAK.RELIABLE B0 ;  /* 0x0000000000002942 */ /* 0x000fea0003800100 */
[----:B------:R-:W-:Y:S05]  /*08a0*/  @P2 BRA `(.L_x_17) ;  /* 0x0000000000242947 */ /* 0x000fea0003800000 */
[----:B------:R-:W4:Y:S01]  /*08b0*/  LDS R3, [UR8+0x8] ;  /* 0x00000808ff037984 */ /* 0x000f220008000800 */
[----:B--23--:R-:W-:-:S05]  /*08c0*/  IMAD.MOV.U32 R2, RZ, RZ, 0x6000 ;  /* 0x00006000ff027424 */ /* 0x00cfca00078e00ff */
[----:B----4-:R-:W-:-:S04]  /*08d0*/  LOP3.LUT R2, R3, 0x6000, R2, 0xd8, !PT ;  /* 0x0000600003027812 */ /* 0x010fc800078ed802 */
[----:B------:R-:W-:-:S05]  /*08e0*/  LOP3.LUT R2, R2, 0x400000, RZ, 0xb8, !PT ;  /* 0x0040000002027812 */ /* 0x000fca00078eb8ff */
[----:B------:R2:W-:Y:S02]  /*08f0*/  STS [UR8+0x8], R2 ;  /* 0x00000802ff007988 */ /* 0x0005e40008000808 */
.L_x_16:
[----:B------:R-:W-:Y:S05]  /*0900*/  BSYNC.RELIABLE B0 ;  /* 0x0000000000007941 */ /* 0x000fea0003800100 */
.L_x_13:
[----:B--2345:R-:W2:Y:S02]  /*0910*/  @!P2 LDS R2, [UR8+0x8] ;  /* 0x00000808ff02a984 */ /* 0x03cea40008000800 */
[----:B--2---:R-:W-:-:S05]  /*0920*/  @!P2 LOP3.LUT R2, R2, 0x8000, RZ, 0xb8, !PT ;  /* 0x000080000202a812 */ /* 0x004fca00078eb8ff */
[----:B------:R4:W-:Y:S02]  /*0930*/  @!P2 STS [UR8+0x8], R2 ;  /* 0x00000802ff00a988 */ /* 0x0009e40008000808 */
.L_x_17:
[----:B------:R-:W-:Y:S05]  /*0940*/  BSYNC.RECONVERGENT B1 ;  /* 0x0000000000017941 */ /* 0x000fea0003800200 */
.L_x_12:
[----:B------:R-:W-:Y:S05]  /*0950*/  WARPSYNC.ALL ;  /* 0x0000000000007948 */ /* 0x000fea0003800000 */
[----:B------:R-:W-:Y:S01]  /*0960*/  NOP ;  /* 0x0000000000007918 */ /* 0x000fe20000000000 */
[----:B------:R-:W5:Y:S02]  /*0970*/  LDC R5, c[0x0][0x39c] ;  /* 0x0000e700ff057b82 */ /* 0x000f640000000800 */
[----:B-----5:R-:W-:Y:S01]  /*0980*/  VIADD R5, R5, 0xffffffff ;  /* 0xffffffff05057836 */ /* 0x020fe20000000000 */
[----:B------:R-:W-:Y:S06]  /*0990*/  @P0 BRA `(.L_x_18) ;  /* 0x0000000000300947 */ /* 0x000fec0003800000 */
[----:B--234-:R-:W2:Y:S01]  /*09a0*/  S2R R2, SR_LANEID ;  /* 0x0000000000027919 */ /* 0x01cea20000000000 */
[----:B------:R-:W-:Y:S05]  /*09b0*/  WARPSYNC.ALL ;  /* 0x0000000000007948 */ /* 0x000fea0003800000 */
[----:B------:R-:W-:Y:S01]  /*09c0*/  NOP ;  /* 0x0000000000007918 */ /* 0x000fe20000000000 */
[----:B--2---:R-:W-:-:S05]  /*09d0*/  IMAD.SHL.U32 R6, R2, 0x4, RZ ;  /* 0x0000000402067824 */ /* 0x004fca00078e00ff */
[----:B------:R-:W2:Y:S01]  /*09e0*/  LDS R7, [R6+UR8] ;  /* 0x0000000806077984 */ /* 0x000ea20008000800 */
[----:B------:R-:W-:-:S05]  /*09f0*/  IADD3 R2, P3, PT, R6, UR20, RZ ;  /* 0x0000001406027c10 */ /* 0x000fca000ff7e0ff */
[----:B------:R-:W-:-:S05]  /*0a00*/  IMAD.X R3, RZ, RZ, UR21, P3 ;  /* 0x00000015ff037e24 */ /* 0x000fca00098e06ff */
[----:B--2---:R5:W2:Y:S01]  /*0a10*/  ATOMG.E.EXCH.STRONG.GPU PT, RZ, [R2], R7 ;  /* 0x0000000702ff73a8 */ /* 0x004aa200041ee100 */
[----:B------:R-:W-:-:S04]  /*0a20*/  DEPBAR {5,4,3,2,1,0} ;  /* 0x0000003f0000791a */ /* 0x000fc80000000000 */
[----:B------:R-:W3:Y:S02]  /*0a30*/  CCTL.E.C.LDCU.IV.DEEP [UR20] ;  /* 0x0000000014007540 */ /* 0x000ee40009c08000 */
[----:B---3--:R5:W-:Y:S01]  /*0a40*/  UTMACCTL.IV [UR20] ;  /* 0x00000000140079b9 */ /* 0x008be20008000000 */
[----:B------:R-:W-:Y:S01]  /*0a50*/  NOP ;  /* 0x0000000000007918 */ /* 0x000fe20000000000 */
.L_x_18:
[----:B------:R-:W-:Y:S05]  /*0a60*/  @P0 BRA `(.L_x_19) ;  /* 0x00000000000c0947 */ /* 0x000fea0003800000 */
[----:B------:R0:W-:Y:S01]  /*0a70*/  UTMACMDFLUSH ;  /* 0x00000000000079b7 */ /* 0x0001e20000000000 */
[----:B------:R-:W-:Y:S05]  /*0a80*/  @P0 BRA `(.L_x_19) ;  /* 0x0000000000040947 */ /* 0x000fea0003800000 */
[----:B------:R-:W-:-:S04]  /*0a90*/  DEPBAR.LE SB0, 0x0 ;  /* 0x000080000000791a */ /* 0x000fc80000000000 */
.L_x_19:
[----:B------:R-:W-:Y:S05]  /*0aa0*/  WARPSYNC.ALL ;  /* 0x0000000000007948 */ /* 0x000fea0003800000 */
[----:B------:R-:W-:Y:S01]  /*0ab0*/  NOP ;  /* 0x0000000000007918 */ /* 0x000fe20000000000 */
[----:B--2---:R-:W-:Y:S06]  /*0ac0*/  BAR.SYNC.DEFER_BLOCKING 0x0 ;  /* 0x0000000000007b1d */ /* 0x004fec0000010000 */
[----:B------:R-:W-:Y:S02]  /*0ad0*/  BSSY.RECONVERGENT B1, `(.L_x_20) ;  /* 0x000000b000017945 */ /* 0x000fe40003800200 */
[----:B------:R-:W-:Y:S06]  /*0ae0*/  BAR.SYNC.DEFER_BLOCKING 0x0 ;  /* 0x0000000000007b1d */ /* 0x000fec0000010000 */
[----:B------:R2:W-:Y:S01]  /*0af0*/  @!P0 STS [R11], RZ ;  /* 0x000000ff0b008388 */ /* 0x0005e20000000800 */
[----:B------:R-:W-:Y:S01]  /*0b00*/  NOP ;  /* 0x0000000000007918 */ /* 0x000fe20000000000 */
[----:B------:R-:W-:Y:S05]  /*0b10*/  @P2 BRA `(.L_x_21) ;  /* 0x0000000000182947 */ /* 0x000fea0003800000 */
[----:B---345:R-:W3:Y:S01]  /*0b20*/  LDS R2, [UR8+0x8] ;  /* 0x00000808ff027984 */ /* 0x038ee20008000800 */
[----:B------:R-:W4:Y:S01]  /*0b30*/  LDC.64 R6, c[0x0][0x388] ;  /* 0x0000e200ff067b82 */ /* 0x000f220000000a00 */
[----:B------:R-:W-:Y:S02]  /*0b40*/  IMAD.MOV.U32 R3, RZ, RZ, 0x70 ;  /* 0x00000070ff037424 */ /* 0x000fe400078e00ff */
[----:B----4-:R4:W-:Y:S03]  /*0b50*/  STS.64 [UR8], R6 ;  /* 0x00000006ff007988 */ /* 0x0109e60008000a08 */
[----:B---3--:R-:W-:-:S05]  /*0b60*/  LOP3.LUT R2, R2, 0x10, R3, 0xd8, !PT ;  /* 0x0000001002027812 */ /* 0x008fca00078ed803 */
[----:B------:R4:W-:Y:S02]  /*0b70*/  STS [UR8+0x8], R2 ;  /* 0x00000802ff007988 */ /* 0x0009e40008000808 */
.L_x_21:
[----:B-----5:R-:W-:Y:S05]  /*0b80*/  BSYNC.RECONVERGENT B1 ;  /* 0x0000000000017941 */ /* 0x020fea0003800200 */
.L_x_20:
[----:B------:R-:W-:Y:S04]  /*0b90*/  BSSY.RECONVERGENT B1, `(.L_x_22) ;  /* 0x000000a000017945 */ /* 0x000fe80003800200 */
[----:B------:R-:W-:Y:S05]  /*0ba0*/  @P2 BRA `(.L_x_23) ;  /* 0x0000000000202947 */ /* 0x000fea0003800000 */
[----:B---34-:R-:W3:Y:S01]  /*0bb0*/  LDS R2, [UR8+0x34] ;  /* 0x00003408ff027984 */ /* 0x018ee20008000800 */
[----:B------:R-:W-:Y:S02]  /*0bc0*/  IMAD.MOV.U32 R7, RZ, RZ, 0x3f000000 ;  /* 0x3f000000ff077424 */ /* 0x000fe400078e00ff */
[----:B------:R-:W-:Y:S01]  /*0bd0*/  @!P2 IMAD.MOV.U32 R3, RZ, RZ, 0x3f ;  /* 0x0000003fff03a424 */ /* 0x000fe200078e00ff */
[----:B------:R-:W4:Y:S02]  /*0be0*/  @!P2 LDS R6, [UR8+0x38] ;  /* 0x00003808ff06a984 */ /* 0x000f240008000800 */
[----:B---3--:R-:W-:Y:S02]  /*0bf0*/  LOP3.LUT R2, R2, 0xff000000, R7, 0xb8, !PT ;  /* 0xff00000002027812 */ /* 0x008fe400078eb807 */
[----:B----4-:R-:W-:-:S03]  /*0c00*/  @!P2 LOP3.LUT R3, R6, 0xff, R3, 0xb8, !PT ;  /* 0x000000ff0603a812 */ /* 0x010fc600078eb803 */
[----:B------:R5:W-:Y:S04]  /*0c10*/  STS [UR8+0x34], R2 ;  /* 0x00003402ff007988 */ /* 0x000be80008000808 */
[----:B------:R5:W-:Y:S02]  /*0c20*/  @!P2 STS [UR8+0x38], R3 ;  /* 0x00003803ff00a988 */ /* 0x000be40008000808 */
.L_x_23:
[----:B------:R-:W-:Y:S05]  /*0c30*/  BSYNC.RECONVERGENT B1 ;  /* 0x0000000000017941 */ /* 0x000fea0003800200 */
.L_x_22:
[----:B------:R-:W-:Y:S04]  /*0c40*/  BSSY.RECONVERGENT B1, `(.L_x_24) ;  /* 0x0000004000017945 */ /* 0x000fe80003800200 */
[----:B------:R-:W-:Y:S05]  /*0c50*/  @P2 BRA `(.L_x_25) ;  /* 0x0000000000082947 */ /* 0x000fea0003800000 */
[----:B------:R2:W-:Y:S04]  /*0c60*/  STS [UR8+0x24], R12 ;  /* 0x0000240cff007988 */ /* 0x0005e80008000808 */
[----:B------:R2:W-:Y:S02]  /*0c70*/  STS [UR8+0x20], R5 ;  /* 0x00002005ff007988 */ /* 0x0005e40008000808 */
.L_x_25:
[----:B------:R-:W-:Y:S05]  /*0c80*/  BSYNC.RECONVERGENT B1 ;  /* 0x0000000000017941 */ /* 0x000fea0003800200 */
.L_x_24:
[----:B------:R-:W-:Y:S04]  /*0c90*/  BSSY.RECONVERGENT B1, `(.L_x_26) ;  /* 0x000000e000017945 */ /* 0x000fe80003800200 */
[----:B------:R-:W-:Y:S05]  /*0ca0*/  @P2 BRA `(.L_x_27) ;  /* 0x0000000000302947 */ /* 0x000fea0003800000 */
[----:B-----5:R-:W5:Y:S01]  /*0cb0*/  LDS R3, [UR8+0x34] ;  /* 0x00003408ff037984 */ /* 0x020f620008000800 */
[----:B----4-:R-:W4:Y:S03]  /*0cc0*/  LDC.64 R6, c[0x0][0x3b0] ;  /* 0x0000ec00ff067b82 */ /* 0x010f260000000a00 */
[----:B---3--:R-:W3:Y:S01]  /*0cd0*/  LDS R2, [UR8+0x1c] ;  /* 0x00001c08ff027984 */ /* 0x008ee20008000800 */
[C---:B----4-:R-:W-:Y:S01]  /*0ce0*/  SHF.L.U64.HI R7, R6.reuse, 0x1, R7 ;  /* 0x0000000106077819 */ /* 0x050fe20000010207 */
[----:B------:R-:W-:-:S03]  /*0cf0*/  IMAD.SHL.U32 R6, R6, 0x2, RZ ;  /* 0x0000000206067824 */ /* 0x000fc600078e00ff */
[--C-:B------:R-:W-:Y:S02]  /*0d00*/  SHF.R.U32.HI R9, RZ, 0x4, R7.reuse ;  /* 0x00000004ff097819 */ /* 0x100fe40000011607 */
[----:B------:R-:W-:-:S05]  /*0d10*/  SHF.R.U64 R6, R6, 0x4, R7 ;  /* 0x0000000406067819 */ /* 0x000fca0000001207 */
[----:B------:R4:W-:Y:S01]  /*0d20*/  STS [UR8+0xc], R6 ;  /* 0x00000c06ff007988 */ /* 0x0009e20008000808 */
[----:B-----5:R-:W-:Y:S02]  /*0d30*/  LOP3.LUT R3, R3, 0x7, RZ, 0xb8, !PT ;  /* 0x0000000703037812 */ /* 0x020fe400078eb8ff */
[----:B---3--:R-:W-:-:S03]  /*0d40*/  LOP3.LUT R2, R2, 0xf, R9, 0xb8, !PT ;  /* 0x0000000f02027812 */ /* 0x008fc600078eb809 */
[----:B------:R4:W-:Y:S04]  /*0d50*/  STS [UR8+0x34], R3 ;  /* 0x00003403ff007988 */ /* 0x0009e80008000808 */
[----:B------:R4:W-:Y:S02]  /*0d60*/  STS [UR8+0x1c], R2 ;  /* 0x00001c02ff007988 */ /* 0x0009e40008000808 */
.L_x_27:
[----:B------:R-:W-:Y:S05]  /*0d70*/  BSYNC.RECONVERGENT B1 ;  /* 0x0000000000017941 */ /* 0x000fea0003800200 */
.L_x_26:
[----:B------:R-:W-:Y:S04]  /*0d80*/  BSSY.RECONVERGENT B2, `(.L_x_28) ;  /* 0x000001a000027945 */ /* 0x000fe80003800200 */
[----:B------:R-:W-:Y:S04]  /*0d90*/  BSSY.RELIABLE B1, `(.L_x_29) ;  /* 0x0000015000017945 */ /* 0x000fe80003800100 */
[----:B------:R-:W-:Y:S05]  /*0da0*/  @P2 BRA `(.L_x_30) ;  /* 0x0000000000202947 */ /* 0x000fea0003800000 */
[----:B---345:R-:W3:Y:S02]  /*0db0*/  LDS R2, [UR8+0x34] ;  /* 0x00003408ff027984 */ /* 0x038ee40008000800 */
[----:B---3--:R-:W-:-:S05]  /*0dc0*/  LOP3.LUT R2, R2, 0x38, RZ, 0xb8, !PT ;  /* 0x0000003802027812 */ /* 0x008fca00078eb8ff */
[----:B------:R3:W-:Y:S01]  /*0dd0*/  STS [UR8+0x34], R2 ;  /* 0x00003402ff007988 */ /* 0x0007e20008000808 */
[----:B------:R-:W-:Y:S05]  /*0de0*/  @P2 BRA `(.L_x_31) ;  /* 0x0000000000202947 */ /* 0x000fea0003800000 */
[----:B---3--:R-:W3:Y:S01]  /*0df0*/  LDS R2, [UR8+0x8] ;  /* 0x00000808ff027984 */ /* 0x008ee20008000800 */
[----:B------:R-:W-:-:S05]  /*0e00*/  IMAD.MOV.U32 R3, RZ, RZ, 0x780 ;  /* 0x00000780ff037424 */ /* 0x000fca00078e00ff */
[----:B---3--:R-:W-:-:S05]  /*0e10*/  LOP3.LUT R2, R2, 0x300, R3, 0xd8, !PT ;  /* 0x0000030002027812 */ /* 0x008fca00078ed803 */
[----:B------:R3:W-:Y:S02]  /*0e20*/  STS [UR8+0x8], R2 ;  /* 0x00000802ff007988 */ /* 0x0007e40008000808 */
.L_x_30:
[----:B------:R-:W-:Y:S05]  /*0e30*/  @P2 BRA `(.L_x_32) ;  /* 0x0000000000282947 */ /* 0x000fea0003800000 */
[----:B---345:R-:W3:Y:S02]  /*0e40*/  LDS R2, [UR8+0x8] ;  /* 0x00000808ff027984 */ /* 0x038ee40008000800 */
[----:B---3--:R-:W-:-:S05]  /*0e50*/  LOP3.LUT R2, R2, 0x1800, RZ, 0xb8, !PT ;  /* 0x0000180002027812 */ /* 0x008fca00078eb8ff */
[----:B------:R4:W-:Y:S02]  /*0e60*/  STS [UR8+0x8], R2 ;  /* 0x00000802ff007988 */ /* 0x0009e40008000808 */
.L_x_31:
[----:B------:R-:W-:Y:S05]  /*0e70*/  @P2 BREAK.RELIABLE B1 ;  /* 0x0000000000012942 */ /* 0x000fea0003800100 */
[----:B------:R-:W-:Y:S05]  /*0e80*/  @P2 BRA `(.L_x_33) ;  /* 0x0000000000242947 */ /* 0x000fea0003800000 */
[----:B---34-:R-:W3:Y:S01]  /*0e90*/  LDS R2, [UR8+0x8] ;  /* 0x00000808ff027984 */ /* 0x018ee20008000800 */
[----:B------:R-:W-:-:S05]  /*0ea0*/  IMAD.MOV.U32 R3, RZ, RZ, 0x6000 ;  /* 0x00006000ff037424 */ /* 0x000fca00078e00ff */
[----:B---3--:R-:W-:-:S04]  /*0eb0*/  LOP3.LUT R2, R2, 0x6000, R3, 0xd8, !PT ;  /* 0x0000600002027812 */ /* 0x008fc800078ed803 */
[----:B------:R-:W-:-:S05]  /*0ec0*/  LOP3.LUT R2, R2, 0x400000, RZ, 0xb8, !PT ;  /* 0x0040000002027812 */ /* 0x000fca00078eb8ff */
[----:B------:R3:W-:Y:S02]  /*0ed0*/  STS [UR8+0x8], R2 ;  /* 0x00000802ff007988 */ /* 0x0007e40008000808 */
.L_x_32:
[----:B------:R-:W-:Y:S05]  /*0ee0*/  BSYNC.RELIABLE B1 ;  /* 0x0000000000017941 */ /* 0x000fea0003800100 */
.L_x_29:
[----:B---345:R-:W3:Y:S02]  /*0ef0*/  @!P2 LDS R2, [UR8+0x8] ;  /* 0x00000808ff02a984 */ /* 0x038ee40008000800 */
[----:B---3--:R-:W-:-:S05]  /*0f00*/  @!P2 LOP3.LUT R2, R2, 0x8000, RZ, 0xb8, !PT ;  /* 0x000080000202a812 */ /* 0x008fca00078eb8ff */
[----:B------:R5:W-:Y:S02]  /*0f10*/  @!P2 STS [UR8+0x8], R2 ;  /* 0x00000802ff00a988 */ /* 0x000be40008000808 */
.L_x_33:
[----:B------:R-:W-:Y:S05]  /*0f20*/  BSYNC.RECONVERGENT B2 ;  /* 0x0000000000027941 */ /* 0x000fea0003800200 */
.L_x_28:
[----:B------:R-:W-:Y:S05]  /*0f30*/  WARPSYNC.ALL ;  /* 0x0000000000007948 */ /* 0x000fea0003800000 */
[----:B------:R-:W-:Y:S01]  /*0f40*/  NOP ;  /* 0x0000000000007918 */ /* 0x000fe20000000000 */
[----:B------:R-:W-:-:S04]  /*0f50*/  UIADD3 UR5, UPT, UPT, UR4, 0x80, URZ ;  /* 0x0000008004057890 */ /* 0x000fc8000fffe0ff */
[----:B------:R-:W-:-:S04]  /*0f60*/  UIADD3 UR22, UP0, UPT, UR5, UR10, URZ ;  /* 0x0000000a05167290 */ /* 0x000fc8000ff1e0ff */
[----:B------:R-:W-:Y:S01]  /*0f70*/  ULEA.HI.X.SX32 UR23, UR5, UR11, 0x1, UP0 ;  /* 0x0000000b05177291 */ /* 0x000fe200080f0eff */
[----:B------:R-:W-:Y:S11]  /*0f80*/  @P0 BRA `(.L_x_34) ;  /* 0x0000000000300947 */ /* 0x000ff60003800000 */
[----:B---345:R-:W3:Y:S01]  /*0f90*/  S2R R2, SR_LANEID ;  /* 0x0000000000027919 */ /* 0x038ee20000000000 */
[----:B------:R-:W-:Y:S05]  /*0fa0*/  WARPSYNC.ALL ;  /* 0x0000000000007948 */ /* 0x000fea0003800000 */
[----:B------:R-:W-:Y:S01]  /*0fb0*/  NOP ;  /* 0x0000000000007918 */ /* 0x000fe20000000000 */
[----:B---3--:R-:W-:-:S05]  /*0fc0*/  IMAD.SHL.U32 R6, R2, 0x4, RZ ;  /* 0x0000000402067824 */ /* 0x008fca00078e00ff */
[----:B------:R-:W3:Y:S01]  /*0fd0*/  LDS R7, [R6+UR8] ;  /* 0x0000000806077984 */ /* 0x000ee20008000800 */
[----:B------:R-:W-:-:S05]  /*0fe0*/  IADD3 R2, P3, PT, R6, UR22, RZ ;  /* 0x0000001606027c10 */ /* 0x000fca000ff7e0ff */
[----:B------:R-:W-:-:S05]  /*0ff0*/  IMAD.X R3, RZ, RZ, UR23, P3 ;  /* 0x00000017ff037e24 */ /* 0x000fca00098e06ff */
[----:B---3--:R3:W4:Y:S01]  /*1000*/  ATOMG.E.EXCH.STRONG.GPU PT, RZ, [R2], R7 ;  /* 0x0000000702ff73a8 */ /* 0x00872200041ee100 */
[----:B------:R-:W-:-:S04]  /*1010*/  DEPBAR {5,4,3,2,1,0} ;  /* 0x0000003f0000791a */ /* 0x000fc80000000000 */
[----:B------:R-:W5:Y:S02]  /*1020*/  CCTL.E.C.LDCU.IV.DEEP [UR22] ;  /* 0x0000000016007540 */ /* 0x000f640009c08000 */
[----:B-----5:R3:W-:Y:S01]  /*1030*/  UTMACCTL.IV [UR22] ;  /* 0x00000000160079b9 */ /* 0x0207e20008000000 */
[----:B------:R-:W-:Y:S01]  /*1040*/  NOP ;  /* 0x0000000000007918 */ /* 0x000fe20000000000 */
.L_x_34:
[----:B------:R-:W-:Y:S05]  /*1050*/  @P0 BRA `(.L_x_35) ;  /* 0x00000000000c0947 */ /* 0x000fea0003800000 */
[----:B------:R0:W-:Y:S01]  /*1060*/  UTMACMDFLUSH ;  /* 0x00000000000079b7 */ /* 0x0001e20000000000 */
[----:B------:R-:W-:Y:S05]  /*1070*/  @P0 BRA `(.L_x_35) ;  /* 0x0000000000040947 */ /* 0x000fea0003800000 */
[----:B------:R-:W-:-:S04]  /*1080*/  DEPBAR.LE SB0, 0x0 ;  /* 0x000080000000791a */ /* 0x000fc80000000000 */
.L_x_35:
[----:B------:R-:W-:Y:S05]  /*1090*/  WARPSYNC.ALL ;  /* 0x0000000000007948 */ /* 0x000fea0003800000 */
[----:B------:R-:W-:Y:S01]  /*10a0*/  NOP ;  /* 0x0000000000007918 */ /* 0x000fe20000000000 */
[----:B----4-:R-:W-:Y:S06]  /*10b0*/  BAR.SYNC.DEFER_BLOCKING 0x0 ;  /* 0x0000000000007b1d */ /* 0x010fec0000010000 */
[----:B------:R-:W-:Y:S02]  /*10c0*/  BSSY.RECONVERGENT B2, `(.L_x_36) ;  /* 0x000000b000027945 */ /* 0x000fe40003800200 */
[----:B------:R-:W-:Y:S06]  /*10d0*/  BAR.SYNC.DEFER_BLOCKING 0x0 ;  /* 0x0000000000007b1d */ /* 0x000fec0000010000 */
[----:B------:R4:W-:Y:S01]  /*10e0*/  @!P0 STS [R11], RZ ;  /* 0x000000ff0b008388 */ /* 0x0009e20000000800 */
[----:B------:R-:W-:Y:S01]  /*10f0*/  NOP ;  /* 0x0000000000007918 */ /* 0x000fe20000000000 */
[----:B------:R-:W-:Y:S05]  /*1100*/  @P2 BRA `(.L_x_37) ;  /* 0x0000000000182947 */ /* 0x000fea0003800000 */
[----:B---3-5:R-:W3:Y:S01]  /*1110*/  LDS R2, [UR8+0x8] ;  /* 0x00000808ff027984 */ /* 0x028ee20008000800 */
[----:B------:R-:W5:Y:S01]  /*1120*/  LDC.64 R6, c[0x0][0x390] ;  /* 0x0000e400ff067b82 */ /* 0x000f620000000a00 */
[----:B------:R-:W-:Y:S02]  /*1130*/  IMAD.MOV.U32 R3, RZ, RZ, 0x70 ;  /* 0x00000070ff037424 */ /* 0x000fe400078e00ff */
[----:B-----5:R5:W-:Y:S03]  /*1140*/  STS.64 [UR8], R6 ;  /* 0x00000006ff007988 */ /* 0x020be60008000a08 */
[----:B---3--:R-:W-:-:S05]  /*1150*/  LOP3.LUT R2, R2, 0x10, R3, 0xd8, !PT ;  /* 0x0000001002027812 */ /* 0x008fca00078ed803 */
[----:B------:R5:W-:Y:S02]  /*1160*/  STS [UR8+0x8], R2 ;  /* 0x00000802ff007988 */ /* 0x000be40008000808 */
.L_x_37:
[----:B---3--:R-:W-:Y:S05]  /*1170*/  BSYNC.RECONVERGENT B2 ;  /* 0x0000000000027941 */ /* 0x008fea0003800200 */
.L_x_36:
[----:B------:R-:W-:Y:S04]  /*1180*/  BSSY.RECONVERGENT B3, `(.L_x_38) ;  /* 0x0000011000037945 */ /* 0x000fe80003800200 */
[----:B------:R-:W-:Y:S04]  /*1190*/  BSSY.RELIABLE B2, `(.L_x_39) ;  /* 0x000000e000027945 */ /* 0x000fe80003800100 */
[----:B------:R-:W-:Y:S05]  /*11a0*/  @P2 BRA `(.L_x_40) ;  /* 0x0000000000242947 */ /* 0x000fea0003800000 */
[----:B-----5:R-:W3:Y:S01]  /*11b0*/  LDS R2, [UR8+0x34] ;  /* 0x00003408ff027984 */ /* 0x020ee20008000800 */
[----:B------:R-:W-:-:S05]  /*11c0*/  IMAD.MOV.U32 R3, RZ, RZ, 0x3f000000 ;  /* 0x3f000000ff037424 */ /* 0x000fca00078e00ff */
[----:B---3--:R-:W-:-:S05]  /*11d0*/  LOP3.LUT R2, R2, 0xff000000, R3, 0xb8, !PT ;  /* 0xff00000002027812 */ /* 0x008fca00078eb803 */
[----:B------:R3:W-:Y:S01]  /*11e0*/  STS [UR8+0x34], R2 ;  /* 0x00003402ff007988 */ /* 0x0007e20008000808 */
[----:B------:R-:W-:Y:S05]  /*11f0*/  @P2 BRA `(.L_x_41) ;  /* 0x00000000001c2947 */ /* 0x000fea0003800000 */
[----:B---3--:R-:W3:Y:S01]  /*1200*/  LDS R2, [UR8+0x38] ;  /* 0x00003808ff027984 */ /* 0x008ee20008000800 */
[----:B------:R-:W-:-:S05]  /*1210*/  IMAD.MOV.U32 R3, RZ, RZ, 0x7f ;  /* 0x0000007fff037424 */ /* 0x000fca00078e00ff */
[----:B---3--:R-:W-:-:S05]  /*1220*/  LOP3.LUT R2, R2, 0xff, R3, 0xb8, !PT ;  /* 0x000000ff02027812 */ /* 0x008fca00078eb803 */
[----:B------:R3:W-:Y:S02]  /*1230*/  STS [UR8+0x38], R2 ;  /* 0x00003802ff007988 */ /* 0x0007e40008000808 */
.L_x_40:
[----:B------:R-:W-:Y:S05]  /*1240*/  @P2 BREAK.RELIABLE B2 ;  /* 0x0000000000022942 */ /* 0x000fea0003800100 */
[----:B------:R-:W-:Y:S05]  /*1250*/  @P2 BRA `(.L_x_42) ;  /* 0x00000000000c2947 */ /* 0x000fea0003800000 */
[----:B------:R2:W-:Y:S02]  /*1260*/  STS [UR8+0x20], R5 ;  /* 0x00002005ff007988 */ /* 0x0005e40008000808 */
.L_x_41:
[----:B------:R-:W-:Y:S05]  /*1270*/  BSYNC.RELIABLE B2 ;  /* 0x0000000000027941 */ /* 0x000fea0003800100 */
.L_x_39:
[----:B------:R2:W-:Y:S02]  /*1280*/  @!P2 STS [UR8+0x24], R4 ;  /* 0x00002404ff00a988 */ /* 0x0005e40008000808 */
.L_x_42:
[----:B------:R-:W-:Y:S05]  /*1290*/  BSYNC.RECONVERGENT B3 ;  /* 0x0000000000037941 */ /* 0x000fea0003800200 */
.L_x_38:
[----:B------:R-:W-:Y:S05]  /*12a0*/  WARPSYNC.ALL ;  /* 0x0000000000007948 */ /* 0x000fea0003800000 */
[----:B------:R-:W-:Y:S01]  /*12b0*/  NOP ;  /* 0x0000000000007918 */ /* 0x000fe20000000000 */
[----:B------:R-:W-:Y:S04]  /*12c0*/  BSSY.RECONVERGENT B3, `(.L_x_43) ;  /* 0x000000e000037945 */ /* 0x000fe80003800200 */
[----:B------:R-:W-:Y:S05]  /*12d0*/  @P2 BRA `(.L_x_44) ;  /* 0x0000000000302947 */ /* 0x000fea0003800000 */
[----:B------:R-:W2:Y:S02]  /*12e0*/  LDS R3, [UR8+0x34] ;  /* 0x00003408ff037984 */ /* 0x000ea40008000800 */
[----:B--2---:R-:W2:Y:S02]  /*12f0*/  LDC.64 R4, c[0x0][0x3b8] ;  /* 0x0000ee00ff047b82 */ /* 0x004ea40000000a00 */
[----:B---3-5:R-:W3:Y:S01]  /*1300*/  LDS R2, [UR8+0x1c] ;  /* 0x00001c08ff027984 */ /* 0x028ee20008000800 */
[C---:B--2---:R-:W-:Y:S01]  /*1310*/  SHF.L.U64.HI R5, R4.reuse, 0x1, R5 ;  /* 0x0000000104057819 */ /* 0x044fe20000010205 */
[----:B------:R-:W-:-:S03]  /*1320*/  IMAD.SHL.U32 R4, R4, 0x2, RZ ;  /* 0x0000000204047824 */ /* 0x000fc600078e00ff */
[--C-:B------:R-:W-:Y:S02]  /*1330*/  SHF.R.U32.HI R7, RZ, 0x4, R5.reuse ;  /* 0x00000004ff077819 */ /* 0x100fe40000011605 */
[----:B------:R-:W-:-:S05]  /*1340*/  SHF.R.U64 R4, R4, 0x4, R5 ;  /* 0x0000000404047819 */ /* 0x000fca0000001205 */
[----:B------:R2:W-:Y:S01]  /*1350*/  STS [UR8+0xc], R4 ;  /* 0x00000c04ff007988 */ /* 0x0005e20008000808 */
[----:B------:R-:W-:Y:S02]  /*1360*/  LOP3.LUT R3, R3, 0x7, RZ, 0xb8, !PT ;  /* 0x0000000703037812 */ /* 0x000fe400078eb8ff */
[----:B---3--:R-:W-:-:S03]  /*1370*/  LOP3.LUT R2, R2, 0xf, R7, 0xb8, !PT ;  /* 0x0000000f02027812 */ /* 0x008fc600078eb807 */
[----:B------:R2:W-:Y:S04]  /*1380*/  STS [UR8+0x34], R3 ;  /* 0x00003403ff007988 */ /* 0x0005e80008000808 */
[----:B------:R2:W-:Y:S02]  /*1390*/  STS [UR8+0x1c], R2 ;  /* 0x00001c02ff007988 */ /* 0x0005e40008000808 */
.L_x_44:
[----:B------:R-:W-:Y:S05]  /*13a0*/  BSYNC.RECONVERGENT B3 ;  /* 0x0000000000037941 */ /* 0x000fea0003800200 */
.L_x_43:
[----:B------:R-:W-:Y:S04]  /*13b0*/  BSSY.RECONVERGENT B4, `(.L_x_45) ;  /* 0x000001a000047945 */ /* 0x000fe80003800200 */
[----:B------:R-:W-:Y:S04]  /*13c0*/  BSSY.RELIABLE B3, `(.L_x_46) ;  /* 0x0000015000037945 */ /* 0x000fe80003800100 */
[----:B------:R-:W-:Y:S05]  /*13d0*/  @P2 BRA `(.L_x_47) ;  /* 0x0000000000202947 */ /* 0x000fea0003800000 */
[----:B--23-5:R-:W2:Y:S02]  /*13e0*/  LDS R2, [UR8+0x34] ;  /* 0x00003408ff027984 */ /* 0x02cea40008000800 */
[----:B--2---:R-:W-:-:S05]  /*13f0*/  LOP3.LUT R2, R2, 0x38, RZ, 0xb8, !PT ;  /* 0x0000003802027812 */ /* 0x004fca00078eb8ff */
[----:B------:R2:W-:Y:S01]  /*1400*/  STS [UR8+0x34], R2 ;  /* 0x00003402ff007988 */ /* 0x0005e20008000808 */
[----:B------:R-:W-:Y:S05]  /*1410*/  @P2 BRA `(.L_x_48) ;  /* 0x0000000000202947 */ /* 0x000fea0003800000 */
[----:B--2---:R-:W2:Y:S01]  /*1420*/  LDS R2, [UR8+0x8] ;  /* 0x00000808ff027984 */ /* 0x004ea20008000800 */
[----:B------:R-:W-:-:S05]  /*1430*/  IMAD.MOV.U32 R3, RZ, RZ, 0x780 ;  /* 0x00000780ff037424 */ /* 0x000fca00078e00ff */
[----:B--2---:R-:W-:-:S05]  /*1440*/  LOP3.LUT R2, R2, 0x300, R3, 0xd8, !PT ;  /* 0x0000030002027812 */ /* 0x004fca00078ed803 */
[----:B------:R2:W-:Y:S02]  /*1450*/  STS [UR8+0x8], R2 ;  /* 0x00000802ff007988 */ /* 0x0005e40008000808 */
.L_x_47:
[----:B------:R-:W-:Y:S05]  /*1460*/  @P2 BRA `(.L_x_49) ;  /* 0x0000000000282947 */ /* 0x000fea0003800000 */
[----:B--23-5:R-:W2:Y:S02]  /*1470*/  LDS R2, [UR8+0x8] ;  /* 0x00000808ff027984 */ /* 0x02cea40008000800 */
[----:B--2---:R-:W-:-:S05]  /*1480*/  LOP3.LUT R2, R2, 0x1800, RZ, 0xb8, !PT ;  /* 0x0000180002027812 */ /* 0x004fca00078eb8ff */
[----:B------:R3:W-:Y:S02]  /*1490*/  STS [UR8+0x8], R2 ;  /* 0x00000802ff007988 */ /* 0x0007e40008000808 */
.L_x_48:
[----:B------:R-:W-:Y:S05]  /*14a0*/  @P2 BREAK.RELIABLE B3 ;  /* 0x0000000000032942 */ /* 0x000fea0003800100 */
[----:B------:R-:W-:Y:S05]  /*14b0*/  @P2 BRA `(.L_x_50) ;  /* 0x0000000000242947 */ /* 0x000fea0003800000 */
[----:B--23--:R-:W2:Y:S01]  /*14c0*/  LDS R2, [UR8+0x8] ;  /* 0x00000808ff027984 */ /* 0x00cea20008000800 */
[----:B------:R-:W-:-:S05]  /*14d0*/  IMAD.MOV.U32 R3, RZ, RZ, 0x6000 ;  /* 0x00006000ff037424 */ /* 0x000fca00078e00ff */
[----:B--2---:R-:W-:-:S04]  /*14e0*/  LOP3.LUT R2, R2, 0x6000, R3, 0xd8, !PT ;  /* 0x0000600002027812 */ /* 0x004fc800078ed803 */
[----:B------:R-:W-:-:S05]  /*14f0*/  LOP3.LUT R2, R2, 0x400000, RZ, 0xb8, !PT ;  /* 0x0040000002027812 */ /* 0x000fca00078eb8ff */
[----:B------:R2:W-:Y:S02]  /*1500*/  STS [UR8+0x8], R2 ;  /* 0x00000802ff007988 */ /* 0x0005e40008000808 */
.L_x_49:
[----:B------:R-:W-:Y:S05]  /*1510*/  BSYNC.RELIABLE B3 ;  /* 0x0000000000037941 */ /* 0x000fea0003800100 */
.L_x_46:
[----:B--23-5:R-:W2:Y:S02]  /*1520*/  @!P2 LDS R2, [UR8+0x8] ;  /* 0x00000808ff02a984 */ /* 0x02cea40008000800 */
[----:B--2---:R-:W-:-:S05]  /*1530*/  @!P2 LOP3.LUT R2, R2, 0x8000, RZ, 0xb8, !PT ;  /* 0x000080000202a812 */ /* 0x004fca00078eb8ff */
[----:B------:R5:W-:Y:S02]  /*1540*/  @!P2 STS [UR8+0x8], R2 ;  /* 0x00000802ff00a988 */ /* 0x000be40008000808 */
.L_x_50:
[----:B------:R-:W-:Y:S05]  /*1550*/  BSYNC.RECONVERGENT B4 ;  /* 0x0000000000047941 */ /* 0x000fea0003800200 */
.L_x_45:
[----:B------:R-:W-:Y:S05]  /*1560*/  WARPSYNC.ALL ;  /* 0x0000000000007948 */ /* 0x000fea0003800000 */
[----:B------:R-:W-:Y:S01]  /*1570*/  NOP ;  /* 0x0000000000007918 */ /* 0x000fe20000000000 */
[----:B------:R-:W-:-:S04]  /*1580*/  UIADD3 UR4, UPT, UPT, UR4, 0x100, URZ ;  /* 0x0000010004047890 */ /* 0x000fc8000fffe0ff */
[----:B------:R-:W-:-:S04]  /*1590*/  UIADD3 UR10, UP0, UPT, UR4, UR10, URZ ;  /* 0x0000000a040a7290 */ /* 0x000fc8000ff1e0ff */
[----:B------:R-:W-:Y:S01]  /*15a0*/  ULEA.HI.X.SX32 UR11, UR4, UR11, 0x1, UP0 ;  /* 0x0000000b040b7291 */ /* 0x000fe200080f0eff */
[----:B------:R-:W-:Y:S11]  /*15b0*/  @P0 BRA `(.L_x_51) ;  /* 0x0000000000300947 */ /* 0x000ff60003800000 */
[----:B--23-5:R-:W2:Y:S01]  /*15c0*/  S2R R2, SR_LANEID ;  /* 0x0000000000027919 */ /* 0x02cea20000000000 */
[----:B------:R-:W-:Y:S05]  /*15d0*/  WARPSYNC.ALL ;  /* 0x0000000000007948 */ /* 0x000fea0003800000 */
[----:B------:R-:W-:Y:S01]  /*15e0*/  NOP ;  /* 0x0000000000007918 */ /* 0x000fe20000000000 */
[----:B--2---:R-:W-:-:S05]  /*15f0*/  IMAD.SHL.U32 R4, R2, 0x4, RZ ;  /* 0x0000000402047824 */ /* 0x004fca00078e00ff */
[----:B------:R-:W2:Y:S01]  /*1600*/  LDS R5, [R4+UR8] ;  /* 0x0000000804057984 */ /* 0x000ea20008000800 */
[----:B------:R-:W-:-:S05]  /*1610*/  IADD3 R2, P3, PT, R4, UR10, RZ ;  /* 0x0000000a04027c10 */ /* 0x000fca000ff7e0ff */
[----:B------:R-:W-:-:S05]  /*1620*/  IMAD.X R3, RZ, RZ, UR11, P3 ;  /* 0x0000000bff037e24 */ /* 0x000fca00098e06ff */
[----:B--2---:R2:W3:Y:S01]  /*1630*/  ATOMG.E.EXCH.STRONG.GPU PT, RZ, [R2], R5 ;  /* 0x0000000502ff73a8 */ /* 0x0044e200041ee100 */
[----:B------:R-:W-:-:S04]  /*1640*/  DEPBAR {5,4,3,2,1,0} ;  /* 0x0000003f0000791a */ /* 0x000fc80000000000 */
[----:B------:R-:W5:Y:S02]  /*1650*/  CCTL.E.C.LDCU.IV.DEEP [UR10] ;  /* 0x000000000a007540 */ /* 0x000f640009c08000 */
[----:B-----5:R2:W-:Y:S01]  /*1660*/  UTMACCTL.IV [UR10] ;  /* 0x000000000a0079b9 */ /* 0x0205e20008000000 */
[----:B------:R-:W-:Y:S01]  /*1670*/  NOP ;  /* 0x0000000000007918 */ /* 0x000fe20000000000 */
.L_x_51:
[----:B------:R-:W-:Y:S05]  /*1680*/  @P0 BRA `(.L_x_52) ;  /* 0x00000000000c0947 */ /* 0x000fea0003800000 */
[----:B------:R0:W-:Y:S01]  /*1690*/  UTMACMDFLUSH ;  /* 0x00000000000079b7 */ /* 0x0001e20000000000 */
[----:B------:R-:W-:Y:S05]  /*16a0*/  @P0 BRA `(.L_x_52) ;  /* 0x0000000000040947 */ /* 0x000fea0003800000 */
[----:B------:R-:W-:-:S04]  /*16b0*/  DEPBAR.LE SB0, 0x0 ;  /* 0x000080000000791a */ /* 0x000fc80000000000 */
.L_x_52:
[----:B------:R-:W-:Y:S05]  /*16c0*/  WARPSYNC.ALL ;  /* 0x0000000000007948 */ /* 0x000fea0003800000 */
[----:B------:R-:W-:Y:S01]  /*16d0*/  NOP ;  /* 0x0000000000007918 */ /* 0x000fe20000000000 */
[----:B---3--:R-:W-:Y:S01]  /*16e0*/  BAR.SYNC.DEFER_BLOCKING 0x0 ;  /* 0x0000000000007b1d */ /* 0x008fe20000010000 */
[----:B--2--5:R-:W-:Y:S01]  /*16f0*/  SHF.R.U32.HI R2, RZ, 0x5, R0 ;  /* 0x00000005ff027819 */ /* 0x024fe20000011600 */
[----:B------:R-:W-:-:S03]  /*1700*/  USHF.L.U32 UR9, UR9, 0x8, URZ ;  /* 0x0000000809097899 */ /* 0x000fc600080006ff */
[----:B------:R-:W-:Y:S01]  /*1710*/  R2UR UR12, R2 ;  /* 0x00000000020c72ca */ /* 0x000fe200000e0000 */
[----:B------:R-:W-:Y:S01]  /*1720*/  VOTEU.ALL UP0, P2 ;  /* 0x0000000000ff7886 */ /* 0x000fe20001000000 */
[----:B------:R-:W-:Y:S01]  /*1730*/  UMOV UR4, 0x1 ;  /* 0x0000000100047882 */ /* 0x000fe20000000000 */
[----:B------:R-:W-:Y:S01]  /*1740*/  VOTEU.ALL UP1, P2 ;  /* 0x0000000000ff7886 */ /* 0x000fe20001020000 */
[----:B------:R-:W-:Y:S02]  /*1750*/  BSSY.RECONVERGENT B4, `(.L_x_53) ;  /* 0x0000018000047945 */ /* 0x000fe40003800200 */
[----:B------:R-:W-:-:S04]  /*1760*/  @!UP0 UIADD3 UR6, UPT, UPT, -UR4, 0x100000, URZ ;  /* 0x0010000004068890 */ /* 0x000fc8000fffe1ff */
[----:B------:R-:W-:Y:S02]  /*1770*/  @!UP0 USHF.L.U32 UR7, UR6, 0xb, URZ ;  /* 0x0000000b06078899 */ /* 0x000fe400080006ff */
[----:B------:R-:W-:Y:S02]  /*1780*/  @!UP0 USHF.L.U32 UR6, UR6, 0x1, URZ ;  /* 0x0000000106068899 */ /* 0x000fe400080006ff */
[----:B------:R-:W-:-:S04]  /*1790*/  @!UP0 UIADD3 UR4, UPT, UPT, -UR4, 0x100000, URZ ;  /* 0x0010000004048890 */ /* 0x000fc8000fffe1ff */
[----:B------:R-:W-:Y:S02]  /*17a0*/  @!UP0 USHF.L.U32 UR5, UR4, 0xb, URZ ;  /* 0x0000000b04058899 */ /* 0x000fe400080006ff */
[----:B------:R-:W-:Y:S01]  /*17b0*/  @!UP0 USHF.L.U32 UR4, UR4, 0x1, URZ ;  /* 0x0000000104048899 */ /* 0x000fe200080006ff */
[----:B------:R-:W-:Y:S01]  /*17c0*/  VOTEU.ALL UP0, P2 ;  /* 0x0000000000ff7886 */ /* 0x000fe20001000000 */
[----:B------:R-:W2:Y:S04]  /*17d0*/  FENCE.VIEW.ASYNC.S ;  /* 0x00000000000073c6 */ /* 0x000ea80000000000 */
[----:B--2---:R2:W3:Y:S06]  /*17e0*/  @!UP0 SYNCS.EXCH.64 URZ, [UR8+0x30000], UR6 ;  /* 0x0300000608ff85b2 */ /* 0x0044ec0008000100 */
[----:B------:R2:W3:Y:S02]  /*17f0*/  @!UP1 SYNCS.EXCH.64 URZ, [UR8+0x30020], UR4 ;  /* 0x0300200408ff95b2 */ /* 0x0004e40008000100 */
[----:B---3--:R-:W-:Y:S06]  /*1800*/  BAR.SYNC.DEFER_BLOCKING 0x0 ;  /* 0x0000000000007b1d */ /* 0x008fec0000010000 */
[----:B------:R-:W-:Y:S05]  /*1810*/  @P2 BRA `(.L_x_54) ;  /* 0x00000000002c2947 */ /* 0x000fea0003800000 */
[----:B--2---:R-:W-:Y:S02]  /*1820*/  UMOV UR4, 0x1 ;  /* 0x0000000100047882 */ /* 0x004fe40000000000 */
[----:B------:R-:W-:-:S04]  /*1830*/  UIADD3 UR6, UPT, UPT, -UR4, 0x100000, URZ ;  /* 0x0010000004067890 */ /* 0x000fc8000fffe1ff */
[----:B------:R-:W-:Y:S02]  /*1840*/  USHF.L.U32 UR7, UR6, 0xb, URZ ;  /* 0x0000000b06077899 */ /* 0x000fe400080006ff */
[----:B------:R-:W-:Y:S02]  /*1850*/  USHF.L.U32 UR6, UR6, 0x1, URZ ;  /* 0x0000000106067899 */ /* 0x000fe400080006ff */
[----:B------:R-:W-:-:S04]  /*1860*/  UIADD3 UR4, UPT, UPT, -UR4, 0x100000, URZ ;  /* 0x0010000004047890 */ /* 0x000fc8000fffe1ff */
[----:B------:R-:W-:Y:S02]  /*1870*/  USHF.L.U32 UR5, UR4, 0xb, URZ ;  /* 0x0000000b04057899 */ /* 0x000fe400080006ff */
[----:B------:R-:W-:Y:S01]  /*1880*/  USHF.L.U32 UR4, UR4, 0x1, URZ ;  /* 0x0000000104047899 */ /* 0x000fe200080006ff */
[----:B------:R-:W2:Y:S03]  /*1890*/  FENCE.VIEW.ASYNC.S ;  /* 0x00000000000073c6 */ /* 0x000ea60000000000 */
[----:B--2---:R3:W5:Y:S08]  /*18a0*/  SYNCS.EXCH.64 URZ, [UR8+0x30008], UR6 ;  /* 0x0300080608ff75b2 */ /* 0x0047700008000100 */
[----:B------:R3:W2:Y:S02]  /*18b0*/  SYNCS.EXCH.64 URZ, [UR8+0x30028], UR4 ;  /* 0x0300280408ff75b2 */ /* 0x0006a40008000100 */
[----:B---3--:R-:W-:Y:S01]  /*18c0*/  NOP ;  /* 0x0000000000007918 */ /* 0x008fe20000000000 */
.L_x_54:
[----:B--2---:R-:W-:Y:S05]  /*18d0*/  BSYNC.RECONVERGENT B4 ;  /* 0x0000000000047941 */ /* 0x004fea0003800200 */
.L_x_53:
[----:B-----5:R-:W-:Y:S06]  /*18e0*/  BAR.SYNC.DEFER_BLOCKING 0x0 ;  /* 0x0000000000007b1d */ /* 0x020fec0000010000 */
[----:B------:R-:W-:Y:S04]  /*18f0*/  BSSY.RECONVERGENT B4, `(.L_x_55) ;  /* 0x000000d000047945 */ /* 0x000fe80003800200 */
[----:B------:R-:W-:Y:S05]  /*1900*/  @P2 BRA `(.L_x_56) ;  /* 0x00000000002c2947 */ /* 0x000fea0003800000 */
[----:B------:R-:W-:Y:S02]  /*1910*/  UMOV UR4, 0x1 ;  /* 0x0000000100047882 */ /* 0x000fe40000000000 */
[----:B------:R-:W-:-:S04]  /*1920*/  UIADD3 UR6, UPT, UPT, -UR4, 0x100000, URZ ;  /* 0x0010000004067890 */ /* 0x000fc8000fffe1ff */
[----:B------:R-:W-:Y:S02]  /*1930*/  USHF.L.U32 UR7, UR6, 0xb, URZ ;  /* 0x0000000b06077899 */ /* 0x000fe400080006ff */
[----:B------:R-:W-:Y:S02]  /*1940*/  USHF.L.U32 UR6, UR6, 0x1, URZ ;  /* 0x0000000106067899 */ /* 0x000fe400080006ff */
[----:B------:R-:W-:-:S04]  /*1950*/  UIADD3 UR4, UPT, UPT, -UR4, 0x100000, URZ ;  /* 0x0010000004047890 */ /* 0x000fc8000fffe1ff */
[----:B------:R-:W-:Y:S02]  /*1960*/  USHF.L.U32 UR5, UR4, 0xb, URZ ;  /* 0x0000000b04057899 */ /* 0x000fe400080006ff */
[----:B------:R-:W-:Y:S01]  /*1970*/  USHF.L.U32 UR4, UR4, 0x1, URZ ;  /* 0x0000000104047899 */ /* 0x000fe200080006ff */
[----:B------:R-:W2:Y:S03]  /*1980*/  FENCE.VIEW.ASYNC.S ;  /* 0x00000000000073c6 */ /* 0x000ea60000000000 */
[----:B--2---:R2:W3:Y:S08]  /*1990*/  SYNCS.EXCH.64 URZ, [UR8+0x30010], UR6 ;  /* 0x0300100608ff75b2 */ /* 0x0044f00008000100 */
[----:B------:R2:W5:Y:S01]  /*19a0*/  SYNCS.EXCH.64 URZ, [UR8+0x30030], UR4 ;  /* 0x0300300408ff75b2 */ /* 0x0005620008000100 */
[----:B------:R-:W-:Y:S01]  /*19b0*/  NOP ;  /* 0x0000000000007918 */ /* 0x000fe20000000000 */
.L_x_56:
[----:B--2---:R-:W-:Y:S05]  /*19c0*/  BSYNC.RECONVERGENT B4 ;  /* 0x0000000000047941 */ /* 0x004fea0003800200 */
.L_x_55:
[----:B---3-5:R-:W-:Y:S01]  /*19d0*/  BAR.SYNC.DEFER_BLOCKING 0x0 ;  /* 0x0000000000007b1d */ /* 0x028fe20000010000 */
[----:B------:R-:W-:Y:S01]  /*19e0*/  UIADD3 UR6, UPT, UPT, UR8, 0x30020, URZ ;  /* 0x0003002008067890 */ /* 0x000fe2000fffe0ff */
[----:B------:R-:W-:Y:S01]  /*19f0*/  ISETP.GE.AND P0, PT, R13, 0x1, PT ;  /* 0x000000010d00780c */ /* 0x000fe20003f06270 */
[----:B------:R-:W-:-:S03]  /*1a00*/  USHF.L.U32 UR7, UR13, 0x7, URZ ;  /* 0x000000070d077899 */ /* 0x000fc600080006ff */
        /* <DEDUP_REMOVED lines=13> */
.L_x_58:
[----:B--2---:R-:W-:Y:S05]  /*1ae0*/  BSYNC.RECONVERGENT B4 ;  /* 0x0000000000047941 */ /* 0x004fea0003800200 */
.L_x_57:
[----:B------:R-:W-:Y:S05]  /*1af0*/  @!P0 BRA `(.L_x_59) ;  /* 0x0000000800688947 */ /* 0x000fea0003800000 */
[----:B---3-5:R-:W-:Y:S01]  /*1b00*/  BAR.SYNC.DEFER_BLOCKING 0x0 ;  /* 0x0000000000007b1d */ /* 0x028fe20000010000 */
[----:B------:R-:W-:Y:S01]  /*1b10*/  @!P2 IMAD.MOV.U32 R2, RZ, RZ, 0xc000 ;  /* 0x0000c000ff02a424 */ /* 0x000fe200078e00ff */
[----:B------:R-:W-:Y:S01]  /*1b20*/  ELECT P0, URZ, PT ;  /* 0x0000000000ff782f */ /* 0x000fe20003800000 */
[----:B------:R-:W-:-:S03]  /*1b30*/  UIADD3 UR16, UPT, UPT, UR8, 0x20000, URZ ;  /* 0x0002000008107890 */ /* 0x000fc6000fffe0ff */
[----:B------:R-:W-:Y:S01]  /*1b40*/  ISETP.LT.U32.AND P0, PT, R10, 0x20, P0 ;  /* 0x000000200a00780c */ /* 0x000fe20000701070 */
[----:B------:R-:W-:Y:S01]  /*1b50*/  UIADD3 UR17, UPT, UPT, UR8, 0x30000, URZ ;  /* 0x0003000008117890 */ /* 0x000fe2000fffe0ff */
[----:B------:R-:W-:Y:S01]  /*1b60*/  UMOV UR18, URZ ;  /* 0x000000ff00127c82 */ /* 0x000fe20008000000 */
[----:B------:R-:W-:Y:S01]  /*1b70*/  UMOV UR19, UR7 ;  /* 0x0000000700137c82 */ /* 0x000fe20008000000 */
[----:B------:R-:W-:Y:S01]  /*1b80*/  ULOP3.LUT UR4, UR12, 0x3, URZ, 0xc0, !UPT ;  /* 0x000000030c047892 */ /* 0x000fe2000f8ec0ff */
[----:B------:R-:W-:-:S03]  /*1b90*/  UMOV UR31, UR18 ;  /* 0x00000012001f7c82 */ /* 0x000fc60008000000 */
[----:B------:R-:W-:Y:S01]  /*1ba0*/  UMOV UR29, UR17 ;  /* 0x00000011001d7c82 */ /* 0x000fe20008000000 */
[----:B------:R-:W-:Y:S02]  /*1bb0*/  ULEA UR28, UR4, UR8, 0xd ;  /* 0x00000008041c7291 */ /* 0x000fe4000f8e68ff */
[----:B------:R-:W-:Y:S02]  /*1bc0*/  ULEA UR30, UR4, UR9, 0x6 ;  /* 0x00000009041e7291 */ /* 0x000fe4000f8e30ff */
[----:B------:R-:W-:Y:S01]  /*1bd0*/  VOTEU.ANY UP0, P0 ;  /* 0x0000000000ff7886 */ /* 0x000fe20000000100 */
[----:B------:R2:W-:Y:S01]  /*1be0*/  @!P2 SYNCS.ARRIVE.TRANS64 RZ, [UR8+0x30000], R2 ;  /* 0x03000002ffffa9a7 */ /* 0x0005e20008000008 */
[----:B------:R-:W-:Y:S06]  /*1bf0*/  BAR.SYNC.DEFER_BLOCKING 0x0 ;  /* 0x0000000000007b1d */ /* 0x000fec0000010000 */
[----:B------:R2:W-:Y:S01]  /*1c00*/  @UP0 UTMALDG.2D [UR16], [UR20] ;  /* 0x00000010140005b4 */ /* 0x0005e20008008000 */
[----:B------:R-:W-:Y:S01]  /*1c10*/  UISETP.NE.U32.AND UP0, UPT, UR12, URZ, UPT ;  /* 0x000000ff0c00728c */ /* 0x000fe2000bf05070 */
[----:B------:R3:W-:Y:S06]  /*1c20*/  MEMBAR.ALL.CTA ;  /* 0x0000000000007992 */ /* 0x0007ec0000008000 */
[----:B---3--:R-:W3:Y:S02]  /*1c30*/  FENCE.VIEW.ASYNC.S ;  /* 0x00000000000073c6 */ /* 0x008ee40000000000 */
[----:B---3--:R-:W-:Y:S06]  /*1c40*/  BAR.SYNC.DEFER_BLOCKING 0x0 ;  /* 0x0000000000007b1d */ /* 0x008fec0000010000 */
[----:B------:R2:W-:Y:S02]  /*1c50*/  UTMALDG.2D [UR28], [UR22] ;  /* 0x0000001c160075b4 */ /* 0x0005e40008008000 */
[----:B------:R-:W-:Y:S06]  /*1c60*/  BAR.SYNC.DEFER_BLOCKING 0x0 ;  /* 0x0000000000007b1d */ /* 0x000fec0000010000 */
[----:B------:R-:W3:Y:S02]  /*1c70*/  SYNCS.PHASECHK.TRANS64.TRYWAIT P0, [UR8+0x30000], RZ ;  /* 0x030000ffff0075a7 */ /* 0x000ee40008001108 */
[----:B--23--:R-:W-:Y:S05]  /*1c80*/  @!P0 BRA `(.L_x_60) ;  /* 0x0000001800088947 */ /* 0x00cfea0003800000 */
.L_x_78:
[----:B------:R-:W-:Y:S05]  /*1c90*/  BRA.U UP0, `(.L_x_61) ;  /* 0x0000000100787547 */ /* 0x000fea000b800000 */
[----:B------:R-:W-:Y:S02]  /*1ca0*/  USHF.R.U32.HI UR14, URZ, 0x4, UR16 ;  /* 0x00000004ff0e7899 */ /* 0x000fe40008011610 */
[----:B------:R-:W-:Y:S02]  /*1cb0*/  USHF.R.U32.HI UR13, URZ, 0x4, UR8 ;  /* 0x00000004ff0d7899 */ /* 0x000fe40008011608 */
[----:B------:R-:W-:Y:S02]  /*1cc0*/  USGXT.U32 UR14, UR14, 0xe ;  /* 0x0000000e0e0e789a */ /* 0x000fe40008000000 */
[----:B------:R-:W-:Y:S02]  /*1cd0*/  USGXT.U32 UR13, UR13, 0xe ;  /* 0x0000000e0d0d789a */ /* 0x000fe40008000000 */
[----:B------:R-:W-:Y:S02]  /*1ce0*/  UIADD3 UR30, UP0, UPT, UR14, 0x2, URZ ;  /* 0x000000020e1e7890 */ /* 0x000fe4000ff1e0ff */
[----:B------:R-:W-:Y:S01]  /*1cf0*/  UIADD3 UR32, UP1, UPT, UR13, 0x2000080, URZ ;  /* 0x020000800d207890 */ /* 0x000fe2000ff3e0ff */
[----:B------:R-:W-:Y:S01]  /*1d00*/  UMOV UR4, URZ ;  /* 0x000000ff00047c82 */ /* 0x000fe20008000000 */
[----:B------:R-:W-:Y:S01]  /*1d10*/  UMOV UR5, URZ ;  /* 0x000000ff00057c82 */ /* 0x000fe20008000000 */
[----:B------:R-:W-:-:S02]  /*1d20*/  UIADD3.X UR31, UPT, UPT, UR4, 0x40004040, URZ, UP0, !UPT ;  /* 0x40004040041f7890 */ /* 0x000fc400087fe4ff */
[----:B------:R-:W-:Y:S02]  /*1d30*/  UIADD3.X UR33, UPT, UPT, UR5, 0x40004040, URZ, UP1, !UPT ;  /* 0x4000404005217890 */ /* 0x000fe40008ffe4ff */
[----:B------:R-:W-:Y:S02]  /*1d40*/  ULOP3.LUT UR4, UR13, 0x2000000, URZ, 0xfc, !UPT ;  /* 0x020000000d047892 */ /* 0x000fe4000f8efcff */
[----:B------:R-:W-:Y:S02]  /*1d50*/  UIADD3.64 UR16, UPT, UPT, UR30, 0x2, URZ ;  /* 0x000000021e107897 */ /* 0x000fe4000fffe0ff */
[----:B------:R-:W-:Y:S02]  /*1d60*/  UIADD3.64 UR18, UPT, UPT, UR32, 0x80, URZ ;  /* 0x0000008020127897 */ /* 0x000fe4000fffe0ff */
[----:B------:R-:W-:Y:S02]  /*1d70*/  UIADD3.64 UR26, UPT, UPT, UR30, 0x4, URZ ;  /* 0x000000041e1a7897 */ /* 0x000fe4000fffe0ff */
[----:B------:R-:W-:Y:S01]  /*1d80*/  UIADD3.64 UR28, UPT, UPT, UR32, 0x100, URZ ;  /* 0x00000100201c7897 */ /* 0x000fe2000fffe0ff */
[----:B------:R-:W-:Y:S01]  /*1d90*/  UMOV UR34, 0x0 ;  /* 0x0000000000227882 */ /* 0x000fe20000000000 */
[----:B------:R-:W-:Y:S01]  /*1da0*/  UMOV UR35, 0x8410010 ;  /* 0x0841001000237882 */ /* 0x000fe20000000000 */
[----:B------:R-:W-:Y:S01]  /*1db0*/  UMOV UR15, 0x40004040 ;  /* 0x40004040000f7882 */ /* 0x000fe20000000000 */
[----:B------:R-:W-:Y:S01]  /*1dc0*/  UMOV UR5, 0x40004040 ;  /* 0x4000404000057882 */ /* 0x000fe20000000000 */
[----:B------:R-:W-:Y:S01]  /*1dd0*/  UMOV UR36, 0x0 ;  /* 0x0000000000247882 */ /* 0x000fe20000000000 */
[----:B------:R-:W-:Y:S01]  /*1de0*/  UMOV UR37, 0x8410010 ;  /* 0x0841001000257882 */ /* 0x000fe20000000000 */
[----:B------:R-:W-:Y:S01]  /*1df0*/  UMOV UR38, 0x0 ;  /* 0x0000000000267882 */ /* 0x000fe20000000000 */
[----:B------:R-:W-:Y:S01]  /*1e00*/  UMOV UR39, 0x8410010 ;  /* 0x0841001000277882 */ /* 0x000fe20000000000 */
[----:B------:R2:W-:Y:S01]  /*1e10*/  UTCHMMA gdesc[UR14], gdesc[UR4], tmem[UR24], tmem[UR34], idesc[UR35], !UPT ;  /* 0x00ff22040e0075ea */ /* 0x0005e2000f800018 */
[----:B------:R-:W-:Y:S01]  /*1e20*/  UMOV UR40, 0x0 ;  /* 0x0000000000287882 */ /* 0x000fe20000000000 */
[----:B------:R-:W-:Y:S01]  /*1e30*/  UMOV UR41, 0x8410010 ;  /* 0x0841001000297882 */ /* 0x000fe20000000000 */
[----:B------:R2:W-:Y:S01]  /*1e40*/  UTCHMMA gdesc[UR30], gdesc[UR32], tmem[UR24], tmem[UR36], idesc[UR37], UPT ;  /* 0x00ff24201e0075ea */ /* 0x0005e2000b800018 */
[----:B------:R2:W-:Y:S01]  /*1e50*/  UTCHMMA gdesc[UR16], gdesc[UR18], tmem[UR24], tmem[UR38], idesc[UR39], UPT ;  /* 0x00ff2612100075ea */ /* 0x0005e2000b800018 */
[----:B------:R2:W-:Y:S01]  /*1e60*/  UTCHMMA gdesc[UR26], gdesc[UR28], tmem[UR24], tmem[UR40], idesc[UR41], UPT ;  /* 0x00ff281c1a0075ea */ /* 0x0005e2000b800018 */
[----:B------:R-:W-:Y:S01]  /*1e70*/  NOP ;  /* 0x0000000000007918 */ /* 0x000fe20000000000 */
.L_x_61:
[----:B------:R-:W-:Y:S01]  /*1e80*/  ELECT P0, URZ, PT ;  /* 0x0000000000ff782f */ /* 0x000fe20003800000 */
[----:B--2---:R-:W-:Y:S01]  /*1e90*/  UMOV UR4, UR6 ;  /* 0x0000000600047c82 */ /* 0x004fe20008000000 */
[----:B------:R-:W-:Y:S02]  /*1ea0*/  UMOV UR5, URZ ;  /* 0x000000ff00057c82 */ /* 0x000fe40008000000 */
[----:B------:R-:W-:-:S13]  /*1eb0*/  ISETP.LT.U32.AND P0, PT, R10, 0x20, P0 ;  /* 0x000000200a00780c */ /* 0x000fda0000701070 */
[----:B------:R-:W-:Y:S01]  /*1ec0*/  VOTEU.ANY UP0, P0 ;  /* 0x0000000000ff7886 */ /* 0x000fe20000000100 */
[----:B------:R-:W-:Y:S01]  /*1ed0*/  VOTEU.ANY UP1, P0 ;  /* 0x0000000000ff7886 */ /* 0x000fe20000020100 */
[----:B------:R-:W-:-:S03]  /*1ee0*/  ISETP.GE.U32.AND P0, PT, R13, 0x41, PT ;  /* 0x000000410d00780c */ /* 0x000fc60003f06070 */
[----:B------:R-:W-:Y:S02]  /*1ef0*/  @UP0 UMOV UR4, UR4 ;  /* 0x0000000400040c82 */ /* 0x000fe40008000000 */
[----:B------:R2:W-:Y:S01]  /*1f00*/  @UP1 UTCBAR [UR4], URZ ;  /* 0x000000ff040013e9 */ /* 0x0005e200080000ff */
[----:B------:R-:W-:Y:S06]  /*1f10*/  BAR.SYNC.DEFER_BLOCKING 0x0 ;  /* 0x0000000000007b1d */ /* 0x000fec0000010000 */
[----:B------:R-:W3:Y:S02]  /*1f20*/  SYNCS.PHASECHK.TRANS64.TRYWAIT P3, [UR8+0x30020], RZ ;  /* 0x030020ffff0075a7 */ /* 0x000ee40008061108 */
[----:B--23--:R-:W-:Y:S05]  /*1f30*/  @!P3 BRA `(.L_x_62) ;  /* 0x000000140068b947 */ /* 0x00cfea0003800000 */
.L_x_79:
[----:B------:R-:W-:Y:S01]  /*1f40*/  IMAD.MOV.U32 R2, RZ, RZ, RZ ;  /* 0x000000ffff027224 */ /* 0x000fe200078e00ff */
[----:B------:R-:W-:Y:S06]  /*1f50*/  @!P0 BRA `(.L_x_59) ;  /* 0x0000000400508947 */ /* 0x000fec0003800000 */
[----:B------:R-:W2:Y:S01]  /*1f60*/  LDCU UR25, c[0x0][0x3a0] ;  /* 0x00007400ff1977ac */ /* 0x000ea20008000800 */
[----:B------:R-:W-:Y:S01]  /*1f70*/  UMOV UR13, 0x1 ;  /* 0x00000001000d7882 */ /* 0x000fe20000000000 */
[----:B------:R-:W-:-:S05]  /*1f80*/  UMOV UR6, 0x40 ;  /* 0x0000004000067882 */ /* 0x000fca0000000000 */
.L_x_66:
[----:B------:R-:W-:Y:S01]  /*1f90*/  BAR.SYNC.DEFER_BLOCKING 0x0 ;  /* 0x0000000000007b1d */ /* 0x000fe20000010000 */
[----:B------:R-:W-:Y:S01]  /*1fa0*/  ULEA UR17, UR13, UR8, 0x3 ;  /* 0x000000080d117291 */ /* 0x000fe2000f8e18ff */
[----:B------:R-:W-:Y:S01]  /*1fb0*/  @!P2 IMAD.MOV.U32 R3, RZ, RZ, 0xc000 ;  /* 0x0000c000ff03a424 */ /* 0x000fe200078e00ff */
[----:B------:R-:W-:Y:S01]  /*1fc0*/  ELECT P0, URZ, PT ;  /* 0x0000000000ff782f */ /* 0x000fe20003800000 */
[----:B------:R-:W-:-:S03]  /*1fd0*/  ULEA UR4, UR13, UR8, 0xe ;  /* 0x000000080d047291 */ /* 0x000fc6000f8e70ff */
[----:B------:R-:W-:Y:S01]  /*1fe0*/  ISETP.LT.U32.AND P0, PT, R10, 0x20, P0 ;  /* 0x000000200a00780c */ /* 0x000fe20000701070 */
[----:B------:R-:W-:Y:S02]  /*1ff0*/  UIADD3 UR5, UPT, UPT, UR17, 0x30000, URZ ;  /* 0x0003000011057890 */ /* 0x000fe4000fffe0ff */
[----:B------:R-:W-:Y:S02]  /*2000*/  UIADD3 UR4, UPT, UPT, UR4, 0x20000, URZ ;  /* 0x0002000004047890 */ /* 0x000fe4000fffe0ff */
[----:B------:R-:W-:Y:S02]  /*2010*/  ULEA UR14, UR13, UR8, 0xf ;  /* 0x000000080d0e7291 */ /* 0x000fe4000f8e78ff */
[----:B------:R-:W-:Y:S01]  /*2020*/  ULOP3.LUT UR15, UR12, 0x3, URZ, 0xc0, !UPT ;  /* 0x000000030c0f7892 */ /* 0x000fe2000f8ec0ff */
[----:B------:R-:W-:Y:S01]  /*2030*/  UMOV UR31, UR6 ;  /* 0x00000006001f7c82 */ /* 0x000fe20008000000 */
[----:B------:R-:W-:Y:S02]  /*2040*/  UMOV UR29, UR5 ;  /* 0x00000005001d7c82 */ /* 0x000fe40008000000 */
[----:B------:R-:W-:-:S02]  /*2050*/  ULEA UR28, UR15, UR14, 0xd ;  /* 0x0000000e0f1c7291 */ /* 0x000fc4000f8e68ff */
[----:B------:R-:W-:Y:S01]  /*2060*/  VOTEU.ANY UP0, P0 ;  /* 0x0000000000ff7886 */ /* 0x000fe20000000100 */
[----:B------:R-:W-:Y:S01]  /*2070*/  ULEA UR30, UR15, UR9, 0x6 ;  /* 0x000000090f1e7291 */ /* 0x000fe2000f8e30ff */
[----:B------:R3:W-:Y:S01]  /*2080*/  @!P2 SYNCS.ARRIVE.TRANS64 RZ, [UR17+0x30000], R3 ;  /* 0x03000003ffffa9a7 */ /* 0x0007e20008000011 */
[----:B------:R-:W-:Y:S01]  /*2090*/  BAR.SYNC.DEFER_BLOCKING 0x0 ;  /* 0x0000000000007b1d */ /* 0x000fe20000010000 */
[----:B---3--:R-:W-:-:S05]  /*20a0*/  IMAD.U32 R3, R2, -0x80000000, RZ ;  /* 0x8000000002037824 */ /* 0x008fca00078e00ff */
[----:B------:R3:W-:Y:S01]  /*20b0*/  @UP0 UTMALDG.2D [UR4], [UR20] ;  /* 0x00000004140005b4 */ /* 0x0007e20008008000 */
[----:B------:R-:W-:Y:S01]  /*20c0*/  UISETP.NE.U32.AND UP0, UPT, UR12, URZ, UPT ;  /* 0x000000ff0c00728c */ /* 0x000fe2000bf05070 */
[----:B------:R5:W-:Y:S06]  /*20d0*/  MEMBAR.ALL.CTA ;  /* 0x0000000000007992 */ /* 0x000bec0000008000 */
[----:B-----5:R-:W5:Y:S02]  /*20e0*/  FENCE.VIEW.ASYNC.S ;  /* 0x00000000000073c6 */ /* 0x020f640000000000 */
[----:B-----5:R-:W-:Y:S06]  /*20f0*/  BAR.SYNC.DEFER_BLOCKING 0x0 ;  /* 0x0000000000007b1d */ /* 0x020fec0000010000 */
[----:B------:R3:W-:Y:S02]  /*2100*/  UTMALDG.2D [UR28], [UR22] ;  /* 0x0000001c160075b4 */ /* 0x0007e40008008000 */
[----:B------:R-:W-:Y:S06]  /*2110*/  BAR.SYNC.DEFER_BLOCKING 0x0 ;  /* 0x0000000000007b1d */ /* 0x000fec0000010000 */
[----:B------:R-:W5:Y:S02]  /*2120*/  SYNCS.PHASECHK.TRANS64.TRYWAIT P0, [UR17+0x30000], R3 ;  /* 0x03000003ff0075a7 */ /* 0x000f640008001111 */
[----:B---3-5:R-:W-:Y:S05]  /*2130*/  @!P0 BRA `(.L_x_63) ;  /* 0x0000001000f48947 */ /* 0x028fea0003800000 */
.L_x_80:
        /* <DEDUP_REMOVED lines=11> */
[----:B------:R-:W-:Y:S02]  /*21f0*/  UIADD3 UR28, UP0, UPT, UR18, 0x2, URZ ;  /* 0x00000002121c7890 */ /* 0x000fe4000ff1e0ff */
[----:B------:R-:W-:Y:S02]  /*2200*/  UIADD3 UR30, UP1, UPT, UR26, 0x80, URZ ;  /* 0x000000801a1e7890 */ /* 0x000fe4000ff3e0ff */
[----:B------:R-:W-:Y:S02]  /*2210*/  UIADD3 UR32, UP2, UPT, UR18, 0x4, URZ ;  /* 0x0000000412207890 */ /* 0x000fe4000ff5e0ff */
[----:B------:R-:W-:Y:S02]  /*2220*/  UIADD3 UR34, UP3, UPT, UR26, 0x100, URZ ;  /* 0x000001001a227890 */ /* 0x000fe4000ff7e0ff */
[----:B------:R-:W-:-:S02]  /*2230*/  ULOP3.LUT UR4, UR15, 0x2000000, URZ, 0xfc, !UPT ;  /* 0x020000000f047892 */ /* 0x000fc4000f8efcff */
[----:B------:R-:W-:Y:S02]  /*2240*/  UIADD3.X UR29, UPT, UPT, UR19, URZ, URZ, UP0, !UPT ;  /* 0x000000ff131d7290 */ /* 0x000fe400087fe4ff */
[----:B------:R-:W-:Y:S02]  /*2250*/  UIADD3.X UR31, UPT, UPT, UR27, URZ, URZ, UP1, !UPT ;  /* 0x000000ff1b1f7290 */ /* 0x000fe40008ffe4ff */
[----:B------:R-:W-:Y:S02]  /*2260*/  UIADD3.X UR33, UPT, UPT, UR19, URZ, URZ, UP2, !UPT ;  /* 0x000000ff13217290 */ /* 0x000fe400097fe4ff */
[----:B------:R-:W-:Y:S01]  /*2270*/  UIADD3.X UR35, UPT, UPT, UR27, URZ, URZ, UP3, !UPT ;  /* 0x000000ff1b237290 */ /* 0x000fe20009ffe4ff */
        /* <DEDUP_REMOVED lines=8> */
[----:B------:R3:W-:Y:S01]  /*2300*/  UTCHMMA gdesc[UR14], gdesc[UR4], tmem[UR24], tmem[UR36], idesc[UR37], UPT ;  /* 0x00ff24040e0075ea */ /* 0x0007e2000b800018 */
[----:B------:R-:W-:Y:S01]  /*2310*/  UMOV UR42, 0x0 ;  /* 0x00000000002a7882 */ /* 0x000fe20000000000 */
[----:B------:R-:W-:Y:S01]  /*2320*/  UMOV UR43, 0x8410010 ;  /* 0x08410010002b7882 */ /* 0x000fe20000000000 */
[----:B------:R3:W-:Y:S01]  /*2330*/  UTCHMMA gdesc[UR18], gdesc[UR26], tmem[UR24], tmem[UR38], idesc[UR39], UPT ;  /* 0x00ff261a120075ea */ /* 0x0007e2000b800018 */
[----:B------:R3:W-:Y:S01]  /*2340*/  UTCHMMA gdesc[UR28], gdesc[UR30], tmem[UR24], tmem[UR40], idesc[UR41], UPT ;  /* 0x00ff281e1c0075ea */ /* 0x0007e2000b800018 */
[----:B------:R3:W-:Y:S01]  /*2350*/  UTCHMMA gdesc[UR32], gdesc[UR34], tmem[UR24], tmem[UR42], idesc[UR43], UPT ;  /* 0x00ff2a22200075ea */ /* 0x0007e2000b800018 */
[----:B------:R-:W-:Y:S01]  /*2360*/  NOP ;  /* 0x0000000000007918 */ /* 0x000fe20000000000 */
.L_x_64:
[----:B------:R-:W-:Y:S01]  /*2370*/  ELECT P0, URZ, PT ;  /* 0x0000000000ff782f */ /* 0x000fe20003800000 */
[----:B---3--:R-:W-:-:S03]  /*2380*/  UIADD3 UR4, UPT, UPT, UR17, 0x30020, URZ ;  /* 0x0003002011047890 */ /* 0x008fc6000fffe0ff */
[----:B------:R-:W-:Y:S01]  /*2390*/  ISETP.LT.U32.AND P0, PT, R10, 0x20, P0 ;  /* 0x000000200a00780c */ /* 0x000fe20000701070 */
[----:B------:R-:W-:-:S12]  /*23a0*/  UMOV UR5, URZ ;  /* 0x000000ff00057c82 */ /* 0x000fd80008000000 */
[----:B------:R-:W-:Y:S01]  /*23b0*/  VOTEU.ANY UP0, P0 ;  /* 0x0000000000ff7886 */ /* 0x000fe20000000100 */
[----:B------:R-:W-:-:S04]  /*23c0*/  VOTEU.ANY UP1, P0 ;  /* 0x0000000000ff7886 */ /* 0x000fc80000020100 */
[----:B------:R-:W-:Y:S02]  /*23d0*/  @UP0 UMOV UR4, UR4 ;  /* 0x0000000400040c82 */ /* 0x000fe40008000000 */
[----:B------:R3:W-:Y:S01]  /*23e0*/  @UP1 UTCBAR [UR4], URZ ;  /* 0x000000ff040013e9 */ /* 0x0007e200080000ff */
[----:B------:R-:W-:Y:S06]  /*23f0*/  BAR.SYNC.DEFER_BLOCKING 0x0 ;  /* 0x0000000000007b1d */ /* 0x000fec0000010000 */
[----:B------:R-:W5:Y:S02]  /*2400*/  SYNCS.PHASECHK.TRANS64.TRYWAIT P0, [UR17+0x30020], R3 ;  /* 0x03002003ff0075a7 */ /* 0x000f640008001111 */
[----:B---3-5:R-:W-:Y:S05]  /*2410*/  @!P0 BRA `(.L_x_65) ;  /* 0x0000001000488947 */ /* 0x028fea0003800000 */
.L_x_81:
[----:B------:R-:W-:Y:S02]  /*2420*/  UIADD3 UR13, UPT, UPT, UR13, 0x1, URZ ;  /* 0x000000010d0d7890 */ /* 0x000fe4000fffe0ff */
[----:B------:R-:W-:Y:S02]  /*2430*/  UIADD3 UR6, UPT, UPT, UR6, 0x40, URZ ;  /* 0x0000004006067890 */ /* 0x000fe4000fffe0ff */
[----:B------:R-:W-:-:S04]  /*2440*/  UISETP.NE.U32.AND UP0, UPT, UR13, 0x4, UPT ;  /* 0x000000040d00788c */ /* 0x000fc8000bf05070 */
[----:B------:R-:W-:Y:S02]  /*2450*/  USEL UR13, UR13, URZ, UP0 ;  /* 0x000000ff0d0d7287 */ /* 0x000fe40008000000 */
[----:B------:R-:W-:Y:S02]  /*2460*/  USEL UR4, URZ, 0x1, UP0 ;  /* 0x00000001ff047887 */ /* 0x000fe40008000000 */
[----:B--2---:R-:W-:-:S04]  /*2470*/  UISETP.GE.AND UP0, UPT, UR6, UR25, UPT ;  /* 0x000000190600728c */ /* 0x004fc8000bf06270 */
[----:B------:R-:W-:-:S05]  /*2480*/  LOP3.LUT R2, R2, UR4, RZ, 0x3c, !PT ;  /* 0x0000000402027c12 */ /* 0x000fca000f8e3cff */
[----:B------:R-:W-:Y:S05]  /*2490*/  BRA.U !UP0, `(.L_x_66) ;  /* 0xfffffff908bc7547 */ /* 0x000fea000b83ffff */
.L_x_59:
[----:B---3-5:R-:W-:Y:S06]  /*24a0*/  BAR.SYNC.DEFER_BLOCKING 0x0 ;  /* 0x0000000000007b1d */ /* 0x028fec0000010000 */
[----:B------:R-:W-:Y:S04]  /*24b0*/  BSSY.RECONVERGENT B4, `(.L_x_67) ;  /* 0x0000004000047945 */ /* 0x000fe80003800200 */
[----:B------:R-:W-:Y:S05]  /*24c0*/  @P2 BRA `(.L_x_68) ;  /* 0x0000000000082947 */ /* 0x000fea0003800000 */
[----:B------:R-:W2:Y:S02]  /*24d0*/  SYNCS.CCTL.IV [UR8+0x30000] ;  /* 0x03000000ff0079b1 */ /* 0x000ea40008000008 */
[----:B--2---:R-:W2:Y:S02]  /*24e0*/  SYNCS.CCTL.IV [UR8+0x30020] ;  /* 0x03002000ff0079b1 */ /* 0x004ea40008000008 */
.L_x_68:
[----:B------:R-:W-:Y:S05]  /*24f0*/  BSYNC.RECONVERGENT B4 ;  /* 0x0000000000047941 */ /* 0x000fea0003800200 */
.L_x_67:
[----:B--2---:R-:W-:Y:S06]  /*2500*/  BAR.SYNC.DEFER_BLOCKING 0x0 ;  /* 0x0000000000007b1d */ /* 0x004fec0000010000 */
[----:B------:R-:W-:Y:S04]  /*2510*/  BSSY.RECONVERGENT B4, `(.L_x_69) ;  /* 0x0000004000047945 */ /* 0x000fe80003800200 */
[----:B------:R-:W-:Y:S05]  /*2520*/  @P2 BRA `(.L_x_70) ;  /* 0x0000000000082947 */ /* 0x000fea0003800000 */
[----:B------:R-:W2:Y:S02]  /*2530*/  SYNCS.CCTL.IV [UR8+0x30008] ;  /* 0x03000800ff0079b1 */ /* 0x000ea40008000008 */
[----:B--2---:R-:W2:Y:S02]  /*2540*/  SYNCS.CCTL.IV [UR8+0x30028] ;  /* 0x03002800ff0079b1 */ /* 0x004ea40008000008 */
.L_x_70:
[----:B------:R-:W-:Y:S05]  /*2550*/  BSYNC.RECONVERGENT B4 ;  /* 0x0000000000047941 */ /* 0x000fea0003800200 */
.L_x_69:
[----:B--2---:R-:W-:Y:S06]  /*2560*/  BAR.SYNC.DEFER_BLOCKING 0x0 ;  /* 0x0000000000007b1d */ /* 0x004fec0000010000 */
[----:B------:R-:W-:Y:S04]  /*2570*/  BSSY.RECONVERGENT B4, `(.L_x_71) ;  /* 0x0000004000047945 */ /* 0x000fe80003800200 */
[----:B------:R-:W-:Y:S05]  /*2580*/  @P2 BRA `(.L_x_72) ;  /* 0x0000000000082947 */ /* 0x000fea0003800000 */
[----:B------:R-:W2:Y:S02]  /*2590*/  SYNCS.CCTL.IV [UR8+0x30010] ;  /* 0x03001000ff0079b1 */ /* 0x000ea40008000008 */
[----:B--2---:R-:W2:Y:S02]  /*25a0*/  SYNCS.CCTL.IV [UR8+0x30030] ;  /* 0x03003000ff0079b1 */ /* 0x004ea40008000008 */
.L_x_72:
[----:B------:R-:W-:Y:S05]  /*25b0*/  BSYNC.RECONVERGENT B4 ;  /* 0x0000000000047941 */ /* 0x000fea0003800200 */
.L_x_71:
[----:B--2---:R-:W-:Y:S06]  /*25c0*/  BAR.SYNC.DEFER_BLOCKING 0x0 ;  /* 0x0000000000007b1d */ /* 0x004fec0000010000 */
[----:B------:R-:W-:Y:S04]  /*25d0*/  BSSY.RECONVERGENT B4, `(.L_x_73) ;  /* 0x0000004000047945 */ /* 0x000fe80003800200 */
[----:B------:R-:W-:Y:S05]  /*25e0*/  @P2 BRA `(.L_x_74) ;  /* 0x0000000000082947 */ /* 0x000fea0003800000 */
[----:B------:R-:W2:Y:S02]  /*25f0*/  SYNCS.CCTL.IV [UR8+0x30018] ;  /* 0x03001800ff0079b1 */ /* 0x000ea40008000008 */
[----:B--2---:R-:W2:Y:S02]  /*2600*/  SYNCS.CCTL.IV [UR8+0x30038] ;  /* 0x03003800ff0079b1 */ /* 0x004ea40008000008 */
.L_x_74:
[----:B------:R-:W-:Y:S05]  /*2610*/  BSYNC.RECONVERGENT B4 ;  /* 0x0000000000047941 */ /* 0x000fea0003800200 */
.L_x_73:
[----:B------:R-:W-:Y:S01]  /*2620*/  ULOP3.LUT UR12, UR12, 0x3, URZ, 0xc0, !UPT ;  /* 0x000000030c0c7892 */ /* 0x000fe2000f8ec0ff */
[C---:B------:R-:W-:Y:S01]  /*2630*/  IMAD.SHL.U32 R2, R0.reuse, 0x80, RZ ;  /* 0x0000008000027824 */ /* 0x040fe200078e00ff */
[----:B------:R-:W-:Y:S01]  /*2640*/  UMOV UR6, UR7 ;  /* 0x0000000700067c82 */ /* 0x000fe20008000000 */
[----:B------:R-:W-:Y:S01]  /*2650*/  IMAD.SHL.U32 R3, R0, 0x10, RZ ;  /* 0x0000001000037824 */ /* 0x000fe200078e00ff */
[----:B------:R-:W-:Y:S02]  /*2660*/  ULEA UR4, UR12, UR24, 0x15 ;  /* 0x000000180c047291 */ /* 0x000fe4000f8ea8ff */
[----:B------:R-:W-:Y:S01]  /*2670*/  LOP3.LUT R0, R2, 0x3f80, RZ, 0xc0, !PT ;  /* 0x00003f8002007812 */ /* 0x000fe200078ec0ff */
[----:B------:R-:W-:Y:S01]  /*2680*/  ULEA UR5, UR12, UR9, 0x6 ;  /* 0x000000090c057291 */ /* 0x000fe2000f8e30ff */
[----:B------:R-:W-:Y:S02]  /*2690*/  ELECT P0, URZ, PT ;  /* 0x0000000000ff782f */ /* 0x000fe40003800000 */
[----:B------:R-:W-:-:S03]  /*26a0*/  LOP3.LUT R0, R0, 0x70, R3, 0xf8, !PT ;  /* 0x0000007000007812 */ /* 0x000fc600078ef803 */
[----:B------:R-:W3:Y:S01]  /*26b0*/  LDTM.x64 R96, tmem[UR4] ;  /* 0x00000004006079ee */ /* 0x000ee20008340000 */
[C---:B------:R-:W-:Y:S02]  /*26c0*/  LOP3.LUT R2, R0.reuse, 0x10, RZ, 0x3c, !PT ;  /* 0x0000001000027812 */ /* 0x040fe400078e3cff */
[----:B------:R-:W-:Y:S02]  /*26d0*/  LOP3.LUT R3, R0, 0x20, RZ, 0x3c, !PT ;  /* 0x0000002000037812 */ /* 0x000fe400078e3cff */
[----:B---3--:R-:W-:Y:S02]  /*26e0*/  F2FP.F16.F32.PACK_AB R160, R97, R96 ;  /* 0x0000006061a0723e */ /* 0x008fe400000000ff */
[----:B------:R-:W-:Y:S02]  /*26f0*/  F2FP.F16.F32.PACK_AB R161, R99, R98 ;  /* 0x0000006263a1723e */ /* 0x000fe400000000ff */
[----:B------:R-:W-:Y:S02]  /*2700*/  F2FP.F16.F32.PACK_AB R162, R101, R100 ;  /* 0x0000006465a2723e */ /* 0x000fe400000000ff */
[----:B------:R-:W-:-:S02]  /*2710*/  F2FP.F16.F32.PACK_AB R163, R103, R102 ;  /* 0x0000006667a3723e */ /* 0x000fc400000000ff */
[----:B------:R-:W-:Y:S02]  /*2720*/  F2FP.F16.F32.PACK_AB R164, R105, R104 ;  /* 0x0000006869a4723e */ /* 0x000fe400000000ff */
[----:B------:R-:W-:Y:S02]  /*2730*/  F2FP.F16.F32.PACK_AB R165, R107, R106 ;  /* 0x0000006a6ba5723e */ /* 0x000fe400000000ff */
[----:B------:R-:W-:Y:S02]  /*2740*/  F2FP.F16.F32.PACK_AB R166, R109, R108 ;  /* 0x0000006c6da6723e */ /* 0x000fe400000000ff */
[----:B------:R-:W-:Y:S02]  /*2750*/  F2FP.F16.F32.PACK_AB R167, R111, R110 ;  /* 0x0000006e6fa7723e */ /* 0x000fe400000000ff */
[----:B------:R-:W3:Y:S01]  /*2760*/  LDTM.x64 R48, tmem[UR4+0x40] ;  /* 0x00004004003079ee */ /* 0x000ee20008340000 */
[----:B------:R-:W-:Y:S02]  /*2770*/  F2FP.F16.F32.PACK_AB R112, R113, R112 ;  /* 0x000000707170723e */ /* 0x000fe400000000ff */
[----:B------:R-:W-:-:S02]  /*2780*/  F2FP.F16.F32.PACK_AB R120, R121, R120 ;  /* 0x000000787978723e */ /* 0x000fc400000000ff */
[----:B------:R-:W-:Y:S02]  /*2790*/  F2FP.F16.F32.PACK_AB R128, R129, R128 ;  /* 0x000000808180723e */ /* 0x000fe400000000ff */
[----:B------:R-:W-:Y:S02]  /*27a0*/  F2FP.F16.F32.PACK_AB R113, R115, R114 ;  /* 0x000000727371723e */ /* 0x000fe400000000ff */
[----:B------:R-:W-:Y:S02]  /*27b0*/  F2FP.F16.F32.PACK_AB R121, R123, R122 ;  /* 0x0000007a7b79723e */ /* 0x000fe400000000ff */
[----:B------:R-:W-:Y:S02]  /*27c0*/  F2FP.F16.F32.PACK_AB R129, R131, R130 ;  /* 0x000000828381723e */ /* 0x000fe400000000ff */
[----:B------:R-:W-:Y:S02]  /*27d0*/  F2FP.F16.F32.PACK_AB R114, R117, R116 ;  /* 0x000000747572723e */ /* 0x000fe400000000ff */
[----:B------:R-:W-:-:S02]  /*27e0*/  F2FP.F16.F32.PACK_AB R115, R119, R118 ;  /* 0x000000767773723e */ /* 0x000fc400000000ff */
[----:B------:R-:W-:Y:S02]  /*27f0*/  F2FP.F16.F32.PACK_AB R122, R125, R124 ;  /* 0x0000007c7d7a723e */ /* 0x000fe400000000ff */
[----:B------:R-:W-:Y:S02]  /*2800*/  F2FP.F16.F32.PACK_AB R123, R127, R126 ;  /* 0x0000007e7f7b723e */ /* 0x000fe400000000ff */
[----:B------:R-:W-:Y:S02]  /*2810*/  F2FP.F16.F32.PACK_AB R130, R133, R132 ;  /* 0x000000848582723e */ /* 0x000fe400000000ff */
[----:B------:R-:W-:Y:S02]  /*2820*/  F2FP.F16.F32.PACK_AB R136, R137, R136 ;  /* 0x000000888988723e */ /* 0x000fe400000000ff */
[----:B---3--:R-:W-:Y:S02]  /*2830*/  F2FP.F16.F32.PACK_AB R116, R49, R48 ;  /* 0x000000303174723e */ /* 0x008fe400000000ff */
        /* <DEDUP_REMOVED lines=9> */
[----:B----4-:R-:W3:Y:S01]  /*28d0*/  LDTM.x64 R4, tmem[UR4+0x80] ;  /* 0x00008004000479ee */ /* 0x010ee20008340000 */
        /* <DEDUP_REMOVED lines=63> */
[----:B------:R-:W-:Y:S01]  /*2cd0*/  NOP ;  /* 0x0000000000007918 */ /* 0x000fe20000000000 */
[----:B--2---:R-:W-:Y:S01]  /*2ce0*/  STS.128 [R0+UR8], R160 ;  /* 0x000000a000007988 */ /* 0x004fe20008000c08 */
[----:B------:R-:W-:Y:S01]  /*2cf0*/  F2FP.F16.F32.PACK_AB R152, R153, R152 ;  /* 0x000000989998723e */ /* 0x000fe200000000ff */
[----:B------:R-:W-:Y:S01]  /*2d00*/  ULEA UR4, UR12, UR8, 0xe ;  /* 0x000000080c047291 */ /* 0x000fe2000f8e70ff */
[----:B------:R-:W-:Y:S01]  /*2d10*/  F2FP.F16.F32.PACK_AB R153, R155, R154 ;  /* 0x0000009a9b99723e */ /* 0x000fe200000000ff */
[----:B------:R-:W-:Y:S01]  /*2d20*/  STS.128 [R0+UR8+0x4000], R116 ;  /* 0x0040007400007988 */ /* 0x000fe20008000c08 */
[----:B------:R-:W-:-:S02]  /*2d30*/  F2FP.F16.F32.PACK_AB R154, R157, R156 ;  /* 0x0000009c9d9a723e */ /* 0x000fc400000000ff */
[----:B------:R-:W-:Y:S01]  /*2d40*/  F2FP.F16.F32.PACK_AB R155, R159, R158 ;  /* 0x0000009e9f9b723e */ /* 0x000fe200000000ff */
[----:B------:R-:W-:Y:S01]  /*2d50*/  STS.128 [R0+UR8+0x8000], R68 ;  /* 0x0080004400007988 */ /* 0x000fe20008000c08 */
[----:B---3--:R-:W-:Y:S02]  /*2d60*/  F2FP.F16.F32.PACK_AB R4, R5, R4 ;  /* 0x000000040504723e */ /* 0x008fe400000000ff */
[----:B------:R-:W-:Y:S02]  /*2d70*/  F2FP.F16.F32.PACK_AB R5, R7, R6 ;  /* 0x000000060705723e */ /* 0x000fe400000000ff */
[----:B------:R-:W-:Y:S02]  /*2d80*/  F2FP.F16.F32.PACK_AB R12, R13, R12 ;  /* 0x0000000c0d0c723e */ /* 0x000fe400000000ff */
[----:B------:R-:W-:Y:S02]  /*2d90*/  F2FP.F16.F32.PACK_AB R6, R9, R8 ;  /* 0x000000080906723e */ /* 0x000fe400000000ff */
[----:B------:R-:W-:-:S02]  /*2da0*/  F2FP.F16.F32.PACK_AB R7, R11, R10 ;  /* 0x0000000a0b07723e */ /* 0x000fc400000000ff */
[----:B------:R-:W-:Y:S02]  /*2db0*/  F2FP.F16.F32.PACK_AB R13, R15, R14 ;  /* 0x0000000e0f0d723e */ /* 0x000fe400000000ff */
[----:B------:R-:W-:Y:S01]  /*2dc0*/  F2FP.F16.F32.PACK_AB R20, R21, R20 ;  /* 0x000000141514723e */ /* 0x000fe200000000ff */
[----:B------:R2:W-:Y:S01]  /*2dd0*/  STS.128 [R0+UR8+0xc000], R4 ;  /* 0x00c0000400007988 */ /* 0x0005e20008000c08 */
[----:B------:R-:W-:Y:S02]  /*2de0*/  F2FP.F16.F32.PACK_AB R14, R17, R16 ;  /* 0x00000010110e723e */ /* 0x000fe400000000ff */
[----:B------:R-:W-:Y:S01]  /*2df0*/  F2FP.F16.F32.PACK_AB R15, R19, R18 ;  /* 0x00000012130f723e */ /* 0x000fe200000000ff */
[----:B------:R-:W-:Y:S01]  /*2e00*/  STS.128 [R2+UR8], R164 ;  /* 0x000000a402007988 */ /* 0x000fe20008000c08 */
[----:B------:R-:W-:Y:S02]  /*2e10*/  F2FP.F16.F32.PACK_AB R21, R23, R22 ;  /* 0x000000161715723e */ /* 0x000fe400000000ff */
[----:B------:R-:W-:Y:S01]  /*2e20*/  F2FP.F16.F32.PACK_AB R22, R25, R24 ;  /* 0x000000181916723e */ /* 0x000fe200000000ff */
[----:B------:R-:W-:Y:S01]  /*2e30*/  STS.128 [R2+UR8+0x4000], R124 ;  /* 0x0040007c02007988 */ /* 0x000fe20008000c08 */
[----:B------:R-:W-:-:S02]  /*2e40*/  F2FP.F16.F32.PACK_AB R23, R27, R26 ;  /* 0x0000001a1b17723e */ /* 0x000fc400000000ff */
[----:B------:R-:W-:Y:S01]  /*2e50*/  F2FP.F16.F32.PACK_AB R28, R29, R28 ;  /* 0x0000001c1d1c723e */ /* 0x000fe200000000ff */
[----:B------:R-:W-:Y:S01]  /*2e60*/  STS.128 [R2+UR8+0x8000], R76 ;  /* 0x0080004c02007988 */ /* 0x000fe20008000c08 */
[----:B------:R-:W-:Y:S02]  /*2e70*/  F2FP.F16.F32.PACK_AB R29, R31, R30 ;  /* 0x0000001e1f1d723e */ /* 0x000fe400000000ff */
[----:B------:R-:W-:Y:S01]  /*2e80*/  F2FP.F16.F32.PACK_AB R36, R37, R36 ;  /* 0x000000242524723e */ /* 0x000fe200000000ff */
[----:B------:R3:W-:Y:S01]  /*2e90*/  STS.128 [R2+UR8+0xc000], R12 ;  /* 0x00c0000c02007988 */ /* 0x0007e20008000c08 */
[----:B------:R-:W-:Y:S02]  /*2ea0*/  F2FP.F16.F32.PACK_AB R30, R33, R32 ;  /* 0x00000020211e723e */ /* 0x000fe400000000ff */
[----:B------:R-:W-:Y:S01]  /*2eb0*/  F2FP.F16.F32.PACK_AB R31, R35, R34 ;  /* 0x00000022231f723e */ /* 0x000fe200000000ff */
[----:B------:R-:W-:Y:S01]  /*2ec0*/  STS.128 [R3+UR8], R112 ;  /* 0x0000007003007988 */ /* 0x000fe20008000c08 */
[----:B------:R-:W-:-:S02]  /*2ed0*/  F2FP.F16.F32.PACK_AB R37, R39, R38 ;  /* 0x000000262725723e */ /* 0x000fc400000000ff */
[----:B------:R-:W-:Y:S01]  /*2ee0*/  F2FP.F16.F32.PACK_AB R44, R45, R44 ;  /* 0x0000002c2d2c723e */ /* 0x000fe200000000ff */
[----:B------:R-:W-:Y:S01]  /*2ef0*/  STS.128 [R3+UR8+0x4000], R132 ;  /* 0x0040008403007988 */ /* 0x000fe20008000c08 */
[----:B------:R-:W-:Y:S02]  /*2f00*/  LOP3.LUT R8, R0, 0x30, RZ, 0x3c, !PT ;  /* 0x0000003000087812 */ /* 0x000fe400078e3cff */
[----:B------:R-:W-:Y:S01]  /*2f10*/  F2FP.F16.F32.PACK_AB R38, R41, R40 ;  /* 0x000000282926723e */ /* 0x000fe200000000ff */
[----:B------:R-:W-:Y:S01]  /*2f20*/  STS.128 [R3+UR8+0x8000], R84 ;  /* 0x0080005403007988 */ /* 0x000fe20008000c08 */
[----:B------:R-:W-:Y:S02]  /*2f30*/  F2FP.F16.F32.PACK_AB R39, R43, R42 ;  /* 0x0000002a2b27723e */ /* 0x000fe400000000ff */
[----:B------:R-:W-:Y:S01]  /*2f40*/  F2FP.F16.F32.PACK_AB R45, R47, R46 ;  /* 0x0000002e2f2d723e */ /* 0x000fe200000000ff */
[----:B------:R4:W-:Y:S01]  /*2f50*/  STS.128 [R3+UR8+0xc000], R20 ;  /* 0x00c0001403007988 */ /* 0x0009e20008000c08 */
[----:B------:R-:W-:-:S02]  /*2f60*/  F2FP.F16.F32.PACK_AB R52, R53, R52 ;  /* 0x000000343534723e */ /* 0x000fc400000000ff */
[C---:B--2---:R-:W-:Y:S01]  /*2f70*/  LOP3.LUT R4, R0.reuse, 0x40, RZ, 0x3c, !PT ;  /* 0x0000004000047812 */ /* 0x044fe200078e3cff */
[----:B------:R2:W-:Y:S01]  /*2f80*/  STS.128 [R8+UR8], R120 ;  /* 0x0000007808007988 */ /* 0x0005e20008000c08 */
[----:B------:R-:W-:Y:S02]  /*2f90*/  F2FP.F16.F32.PACK_AB R46, R49, R48 ;  /* 0x00000030312e723e */ /* 0x000fe400000000ff */
[----:B------:R-:W-:Y:S01]  /*2fa0*/  F2FP.F16.F32.PACK_AB R47, R51, R50 ;  /* 0x00000032332f723e */ /* 0x000fe200000000ff */
[----:B------:R2:W-:Y:S01]  /*2fb0*/  STS.128 [R8+UR8+0x4000], R72 ;  /* 0x0040004808007988 */ /* 0x0005e20008000c08 */
[----:B------:R-:W-:Y:S02]  /*2fc0*/  F2FP.F16.F32.PACK_AB R53, R55, R54 ;  /* 0x000000363735723e */ /* 0x000fe400000000ff */
[----:B------:R-:W-:Y:S01]  /*2fd0*/  F2FP.F16.F32.PACK_AB R60, R61, R60 ;  /* 0x0000003c3d3c723e */ /* 0x000fe200000000ff */
[----:B------:R2:W-:Y:S01]  /*2fe0*/  STS.128 [R8+UR8+0x8000], R92 ;  /* 0x0080005c08007988 */ /* 0x0005e20008000c08 */
[----:B---3--:R-:W-:-:S02]  /*2ff0*/  LOP3.LUT R2, R0, 0x50, RZ, 0x3c, !PT ;  /* 0x0000005000027812 */ /* 0x008fc400078e3cff */
[----:B------:R-:W-:Y:S01]  /*3000*/  F2FP.F16.F32.PACK_AB R54, R57, R56 ;  /* 0x000000383936723e */ /* 0x000fe200000000ff */
[----:B------:R2:W-:Y:S01]  /*3010*/  STS.128 [R8+UR8+0xc000], R28 ;  /* 0x00c0001c08007988 */ /* 0x0005e20008000c08 */
[----:B------:R-:W-:Y:S02]  /*3020*/  F2FP.F16.F32.PACK_AB R55, R59, R58 ;  /* 0x0000003a3b37723e */ /* 0x000fe400000000ff */
[----:B------:R-:W-:Y:S01]  /*3030*/  F2FP.F16.F32.PACK_AB R61, R63, R62 ;  /* 0x0000003e3f3d723e */ /* 0x000fe200000000ff */
[----:B------:R2:W-:Y:S01]  /*3040*/  STS.128 [R4+UR8], R128 ;  /* 0x0000008004007988 */ /* 0x0005e20008000c08 */
[----:B----4-:R-:W-:Y:S02]  /*3050*/  LOP3.LUT R3, R0, 0x60, RZ, 0x3c, !PT ;  /* 0x0000006000037812 */ /* 0x010fe400078e3cff */
[----:B------:R-:W-:Y:S01]  /*3060*/  F2FP.F16.F32.PACK_AB R62, R65, R64 ;  /* 0x00000040413e723e */ /* 0x000fe200000000ff */
[----:B------:R2:W-:Y:S01]  /*3070*/  STS.128 [R4+UR8+0x4000], R80 ;  /* 0x0040005004007988 */ /* 0x0005e20008000c08 */
[----:B------:R-:W-:-:S02]  /*3080*/  F2FP.F16.F32.PACK_AB R63, R67, R66 ;  /* 0x00000042433f723e */ /* 0x000fc400000000ff */
[----:B------:R-:W-:Y:S01]  /*3090*/  LOP3.LUT R0, R0, 0x70, RZ, 0x3c, !PT ;  /* 0x0000007000007812 */ /* 0x000fe200078e3cff */
[----:B------:R2:W-:Y:S04]  /*30a0*/  STS.128 [R4+UR8+0x8000], R100 ;  /* 0x0080006404007988 */ /* 0x0005e80008000c08 */
[----:B------:R2:W-:Y:S04]  /*30b0*/  STS.128 [R4+UR8+0xc000], R36 ;  /* 0x00c0002404007988 */ /* 0x0005e80008000c08 */
[----:B------:R2:W-:Y:S04]  /*30c0*/  STS.128 [R2+UR8], R136 ;  /* 0x0000008802007988 */ /* 0x0005e80008000c08 */
[----:B------:R2:W-:Y:S04]  /*30d0*/  STS.128 [R2+UR8+0x4000], R88 ;  /* 0x0040005802007988 */ /* 0x0005e80008000c08 */
        /* <DEDUP_REMOVED lines=9> */
[----:B------:R2:W-:Y:S01]  /*3170*/  STS.128 [R0+UR8+0xc000], R60 ;  /* 0x00c0003c00007988 */ /* 0x0005e20008000c08 */
[----:B------:R3:W-:Y:S06]  /*3180*/  MEMBAR.ALL.CTA ;  /* 0x0000000000007992 */ /* 0x0007ec0000008000 */
[----:B---3--:R-:W3:Y:S02]  /*3190*/  FENCE.VIEW.ASYNC.S ;  /* 0x00000000000073c6 */ /* 0x008ee40000000000 */
[----:B---3--:R-:W-:Y:S06]  /*31a0*/  BAR.SYNC.DEFER_BLOCKING 0x0 ;  /* 0x0000000000007b1d */ /* 0x008fec0000010000 */
[----:B------:R2:W-:Y:S01]  /*31b0*/  UTMASTG.2D [UR4], [UR10] ;  /* 0x000000040a0073b5 */ /* 0x0005e20008008000 */
[----:B------:R0:W-:Y:S01]  /*31c0*/  UTMACMDFLUSH ;  /* 0x00000000000079b7 */ /* 0x0001e20000000000 */
[----:B------:R-:W-:-:S04]  /*31d0*/  DEPBAR.LE SB0, 0x0 ;  /* 0x000080000000791a */ /* 0x000fc80000000000 */
[----:B------:R-:W-:Y:S08]  /*31e0*/  BAR.SYNC.DEFER_BLOCKING 0x0 ;  /* 0x0000000000007b1d */ /* 0x000ff00000010000 */
[----:B------:R-:W-:Y:S06]  /*31f0*/  BAR.SYNC.DEFER_BLOCKING 0x0 ;  /* 0x0000000000007b1d */ /* 0x000fec0000010000 */
[----:B--2---:R-:W-:Y:S05]  /*3200*/  @P1 BRA `(.L_x_75) ;  /* 0x0000000000a01947 */ /* 0x004fea0003800000 */
[----:B------:R-:W2:Y:S01]  /*3210*/  S2UR UR5, SR_CgaCtaId ;  /* 0x00000000000579c3 */ /* 0x000ea20000008800 */
[----:B------:R-:W-:Y:S01]  /*3220*/  NOP ;  /* 0x0000000000007918 */ /* 0x000fe20000000000 */
[----:B------:R-:W-:Y:S01]  /*3230*/  UMOV UR4, 0x50 ;  /* 0x0000005000047882 */ /* 0x000fe20000000000 */
[----:B------:R-:W-:Y:S02]  /*3240*/  IMAD.U32 R0, RZ, RZ, UR24 ;  /* 0x00000018ff007e24 */ /* 0x000fe4000f8e00ff */
[----:B------:R-:W-:Y:S02]  /*3250*/  IMAD.MOV.U32 R3, RZ, RZ, 0xff ;  /* 0x000000ffff037424 */ /* 0x000fe400078e00ff */
[----:B------:R-:W-:Y:S01]  /*3260*/  IMAD.MOV.U32 R7, RZ, RZ, 0x1 ;  /* 0x00000001ff077424 */ /* 0x000fe200078e00ff */
[----:B------:R-:W-:-:S04]  /*3270*/  LOP3.LUT R0, R0, 0xffff, RZ, 0xc0, !PT ;  /* 0x0000ffff00007812 */ /* 0x000fc800078ec0ff */
[----:B------:R-:W-:-:S05]  /*3280*/  SHF.R.U32.HI R0, RZ, 0x5, R0 ;  /* 0x00000005ff007819 */ /* 0x000fca0000011600 */
[----:B------:R-:W-:Y:S01]  /*3290*/  VIADD R2, R0, 0x10 ;  /* 0x0000001000027836 */ /* 0x000fe20000000000 */
[----:B------:R-:W-:Y:S01]  /*32a0*/  SHF.L.U32 R0, R3, R0, RZ ;  /* 0x0000000003007219 */ /* 0x000fe200000006ff */
[----:B--2---:R-:W-:-:S03]  /*32b0*/  ULEA UR6, UR5, UR4, 0x18 ;  /* 0x0000000405067291 */ /* 0x004fc6000f8ec0ff */
[----:B------:R-:W-:-:S04]  /*32c0*/  SHF.L.U32 R3, R7, R2, RZ ;  /* 0x0000000207037219 */ /* 0x000fc800000006ff */
[----:B------:R-:W-:Y:S02]  /*32d0*/  LOP3.LUT R0, R3, R0, RZ, 0xfc, !PT ;  /* 0x0000000003007212 */ /* 0x000fe400078efcff */
[----:B------:R-:W2:Y:S02]  /*32e0*/  LDS R5, [UR6] ;  /* 0x00000006ff057984 */ /* 0x000ea40008000800 */
[C---:B------:R-:W-:Y:S02]  /*32f0*/  LOP3.LUT R2, R0.reuse, 0xffff, RZ, 0xc0, !PT ;  /* 0x0000ffff00027812 */ /* 0x040fe400078ec0ff */
[----:B--2---:R-:W-:-:S04]  /*3300*/  LOP3.LUT R3, R0, 0xffff, R5, 0x80, !PT ;  /* 0x0000ffff00037812 */ /* 0x004fc800078e8005 */
[----:B------:R-:W-:-:S13]  /*3310*/  ISETP.NE.AND P0, PT, R3, R2, PT ;  /* 0x000000020300720c */ /* 0x000fda0003f05270 */
[----:B------:R-:W-:Y:S05]  /*3320*/  @P0 BRA `(.L_x_76) ;  /* 0x0000000000500947 */ /* 0x000fea0003800000 */
[----:B------:R-:W-:Y:S02]  /*3330*/  SHF.R.U32.HI R5, RZ, 0x10, R5 ;  /* 0x00000010ff057819 */ /* 0x000fe40000011605 */
[----:B------:R-:W-:-:S04]  /*3340*/  SHF.R.U32.HI R2, RZ, 0x10, R0 ;  /* 0x00000010ff027819 */ /* 0x000fc80000011600 */
[----:B------:R-:W-:-:S04]  /*3350*/  LOP3.LUT R5, R5, R2, RZ, 0xc0, !PT ;  /* 0x0000000205057212 */ /* 0x000fc800078ec0ff */
[----:B------:R-:W-:-:S13]  /*3360*/  ISETP.NE.AND P0, PT, R5, R2, PT ;  /* 0x000000020500720c */ /* 0x000fda0003f05270 */
[----:B------:R-:W-:Y:S05]  /*3370*/  @P0 BRA `(.L_x_77) ;  /* 0x0000000000300947 */ /* 0x000fea0003800000 */
[----:B------:R-:W-:Y:S01]  /*3380*/  R2UR UR4, R0 ;  /* 0x00000000000472ca */ /* 0x000fe200000e0000 */
[----:B------:R-:W-:Y:S01]  /*3390*/  VOTEU.ANY UR5, UPT, PT ;  /* 0x0000000000057886 */ /* 0x000fe200038e0100 */
[----:B------:R-:W2:Y:S01]  /*33a0*/  S2R R0, SR_LANEID ;  /* 0x0000000000007919 */ /* 0x000ea20000000000 */
[----:B------:R-:W-:-:S10]  /*33b0*/  UFLO.U32 UR5, UR5 ;  /* 0x00000005000572bd */ /* 0x000fd400080e0000 */
[----:B------:R-:W-:-:S06]  /*33c0*/  ULOP3.LUT UR4, URZ, UR4, URZ, 0x33, !UPT ;  /* 0x00000004ff047292 */ /* 0x000fcc000f8e33ff */
[----:B------:R-:W-:-:S04]  /*33d0*/  IMAD.U32 R2, RZ, RZ, UR4 ;  /* 0x00000004ff027e24 */ /* 0x000fc8000f8e00ff */
[----:B------:R-:W3:Y:S02]  /*33e0*/  REDUX UR7, R2 ;  /* 0x00000000020773c4 */ /* 0x000ee40000000000 */
[----:B------:R4:W-:Y:S01]  /*33f0*/  UTCATOMSWS.AND URZ, UR4 ;  /* 0x0000000400ff79e3 */ /* 0x0009e20008000000 */
[----:B--2---:R-:W-:Y:S01]  /*3400*/  ISETP.EQ.U32.AND P0, PT, R0, UR5, PT ;  /* 0x0000000500007c0c */ /* 0x004fe2000bf02070 */
[----:B---3--:R-:W-:-:S12]  /*3410*/  IMAD.U32 R0, RZ, RZ, UR7 ;  /* 0x00000007ff007e24 */ /* 0x008fd8000f8e00ff */
[----:B------:R4:W-:Y:S01]  /*3420*/  @P0 ATOMS.AND RZ, [UR6], R0 ;  /* 0x00000000ffff098c */ /* 0x0009e2000a800006 */
[----:B------:R-:W-:Y:S05]  /*3430*/  BRA `(.L_x_75) ;  /* 0x0000000000147947 */ /* 0x000fea0003800000 */
.L_x_77:
[----:B------:R-:W-:-:S07]  /*3440*/  MOV R2, 0x3460 ;  /* 0x0000346000027802 */ /* 0x000fce0000000f00 */
[----:B-1----:R-:W-:Y:S05]  /*3450*/  CALL.REL.NOINC `($__internal_0_$__cuda_sm10x_tcgen05_guardrail_trap_col_being_dealloced_not_returned_by_alloc) ;  /* 0x0000000000447944 */ /* 0x002fea0003c00000 */
[----:B------:R-:W-:Y:S05]  /*3460*/  BRA `(.L_x_75) ;  /* 0x0000000000087947 */ /* 0x000fea0003800000 */
.L_x_76:
[----:B------:R-:W-:-:S07]  /*3470*/  MOV R2, 0x3490 ;  /* 0x0000349000027802 */ /* 0x000fce0000000f00 */
[----:B-1----:R-:W-:Y:S05]  /*3480*/  CALL.REL.NOINC `($__internal_2_$__cuda_sm10x_tcgen05_guardrail_trap_unallocated_columns_being_dealloced) ;  /* 0x0000000000507944 */ /* 0x002fea0003c00000 */
.L_x_75:
[----:B------:R-:W-:Y:S01]  /*3490*/  NOP ;  /* 0x0000000000007918 */ /* 0x000fe20000000000 */
[----:B----4-:R-:W-:Y:S05]  /*34a0*/  EXIT ;  /* 0x000000000000794d */ /* 0x010fea0003800000 */
.L_x_60:
[----:B------:R-:W2:Y:S02]  /*34b0*/  SYNCS.PHASECHK.TRANS64.TRYWAIT P0, [UR8+0x30000], RZ ;  /* 0x030000ffff0075a7 */ /* 0x000ea40008001108 */
[----:B--2---:R-:W-:Y:S05]  /*34c0*/  @!P0 BRA `(.L_x_60) ;  /* 0xfffffffc00f88947 */ /* 0x004fea000383ffff */
[----:B------:R-:W-:Y:S05]  /*34d0*/  BRA `(.L_x_78) ;  /* 0xffffffe400ec7947 */ /* 0x000fea000383ffff */
.L_x_62:
[----:B------:R-:W2:Y:S02]  /*34e0*/  SYNCS.PHASECHK.TRANS64.TRYWAIT P3, [UR8+0x30020], RZ ;  /* 0x030020ffff0075a7 */ /* 0x000ea40008061108 */
[----:B--2---:R-:W-:Y:S05]  /*34f0*/  @!P3 BRA `(.L_x_62) ;  /* 0xfffffffc00f8b947 */ /* 0x004fea000383ffff */
[----:B------:R-:W-:Y:S05]  /*3500*/  BRA `(.L_x_79) ;  /* 0xffffffe8008c7947 */ /* 0x000fea000383ffff */
.L_x_63:
[----:B------:R-:W3:Y:S02]  /*3510*/  SYNCS.PHASECHK.TRANS64.TRYWAIT P0, [UR17+0x30000], R3 ;  /* 0x03000003ff0075a7 */ /* 0x000ee40008001111 */
[----:B---3--:R-:W-:Y:S05]  /*3520*/  @!P0 BRA `(.L_x_63) ;  /* 0xfffffffc00f88947 */ /* 0x008fea000383ffff */
[----:B------:R-:W-:Y:S05]  /*3530*/  BRA `(.L_x_80) ;  /* 0xffffffec00007947 */ /* 0x000fea000383ffff */
.L_x_65:
[----:B------:R-:W3:Y:S02]  /*3540*/  SYNCS.PHASECHK.TRANS64.TRYWAIT P0, [UR17+0x30020], R3 ;  /* 0x03002003ff0075a7 */ /* 0x000ee40008001111 */
[----:B---3--:R-:W-:Y:S05]  /*3550*/  @!P0 BRA `(.L_x_65) ;  /* 0xfffffffc00f88947 */ /* 0x008fea000383ffff */
[----:B------:R-:W-:Y:S05]  /*3560*/  BRA `(.L_x_81) ;  /* 0xffffffec00ac7947 */ /* 0x000fea000383ffff */
        .weak           $__internal_0_$__cuda_sm10x_tcgen05_guardrail_trap_col_being_dealloced_not_returned_by_alloc
        .type           $__internal_0_$__cuda_sm10x_tcgen05_guardrail_trap_col_being_dealloced_not_returned_by_alloc,@function
        .size           $__internal_0_$__cuda_sm10x_tcgen05_guardrail_trap_col_being_dealloced_not_returned_by_alloc,($__internal_1_$__cuda_sm10x_tcgen05_guardrail_trap_phase_invalid_during_alloc - $__internal_0_$__cuda_sm10x_tcgen05_guardrail_trap_col_being_dealloced_not_returned_by_alloc)
$__internal_0_$__cuda_sm10x_tcgen05_guardrail_trap_col_being_dealloced_not_returned_by_alloc:
[----:B------:R-:W-:Y:S05]  /*3570*/  BPT.TRAP 0x1 ;  /* 0x000000040000795c */ /* 0x000fea0000300000 */
[----:B------:R-:W-:-:S04]  /*3580*/  IMAD.MOV.U32 R3, RZ, RZ, 0x0 ;  /* 0x00000000ff037424 */ /* 0x000fc800078e00ff */
[----:B------:R-:W-:Y:S05]  /*3590*/  RET.REL.NODEC R2 `(gluon_tcgen05) ;  /* 0xffffffc802987950 */ /* 0x000fea0003c3ffff */
        .weak           $__internal_1_$__cuda_sm10x_tcgen05_guardrail_trap_phase_invalid_during_alloc
        .type           $__internal_1_$__cuda_sm10x_tcgen05_guardrail_trap_phase_invalid_during_alloc,@function
        .size           $__internal_1_$__cuda_sm10x_tcgen05_guardrail_trap_phase_invalid_during_alloc,($__internal_2_$__cuda_sm10x_tcgen05_guardrail_trap_unallocated_columns_being_dealloced - $__internal_1_$__cuda_sm10x_tcgen05_guardrail_trap_phase_invalid_during_alloc)
$__internal_1_$__cuda_sm10x_tcgen05_guardrail_trap_phase_invalid_during_alloc:
[----:B------:R-:W-:Y:S05]  /*35a0*/  BPT.TRAP 0x1 ;  /* 0x000000040000795c */ /* 0x000fea0000300000 */
[----:B------:R-:W-:-:S04]  /*35b0*/  IMAD.MOV.U32 R3, RZ, RZ, 0x0 ;  /* 0x00000000ff037424 */ /* 0x000fc800078e00ff */
[----:B------:R-:W-:Y:S05]  /*35c0*/  RET.REL.NODEC R2 `(gluon_tcgen05) ;  /* 0xffffffc8028c7950 */ /* 0x000fea0003c3ffff */
        .weak           $__internal_2_$__cuda_sm10x_tcgen05_guardrail_trap_unallocated_columns_being_dealloced
        .type           $__internal_2_$__cuda_sm10x_tcgen05_guardrail_trap_unallocated_columns_being_dealloced,@function
        .size           $__internal_2_$__cuda_sm10x_tcgen05_guardrail_trap_unallocated_columns_being_dealloced,(.L_x_85 - $__internal_2_$__cuda_sm10x_tcgen05_guardrail_trap_unallocated_columns_being_dealloced)
$__internal_2_$__cuda_sm10x_tcgen05_guardrail_trap_unallocated_columns_being_dealloced:
[----:B------:R-:W-:Y:S05]  /*35d0*/  BPT.TRAP 0x1 ;  /* 0x000000040000795c */ /* 0x000fea0000300000 */
[----:B------:R-:W-:-:S04]  /*35e0*/  IMAD.MOV.U32 R3, RZ, RZ, 0x0 ;  /* 0x00000000ff037424 */ /* 0x000fc800078e00ff */
[----:B------:R-:W-:Y:S05]  /*35f0*/  RET.REL.NODEC R2 `(gluon_tcgen05) ;  /* 0xffffffc802807950 */ /* 0x000fea0003c3ffff */
.L_x_82:
[----:B------:R-:W-:-:S00]  /*3600*/  BRA `(.L_x_82) ;  /* 0xfffffffc00fc7947 */ /* 0x000fc0000383ffff */
[----:B------:R-:W-:-:S00]  /*3610*/  NOP ;  /* 0x0000000000007918 */ /* 0x000fc00000000000 */
        /* <DEDUP_REMOVED lines=14> */
.L_x_85:


//--------------------- .nv.shared.gluon_tcgen05  --------------------------
	.section	.nv.shared.gluon_tcgen05,"aw",@nobits
	.sectionflags	@""
	.align	16
	.zero		1024


//--------------------- .nv.shared.reserved.0     --------------------------
	.section	.nv.shared.reserved.0,"aw",@nobits
	.align	8
	.weak		__nv_reservedSMEM_offset_0_alias
	.size		__nv_reservedSMEM_offset_0_alias, 0, 64
	.other		__nv_reservedSMEM_offset_0_alias,@"STO_CUDA_RESERVED_SHARED STV_DEFAULT"
__nv_reservedSMEM_offset_0_alias:
	.zero		0
.nv.shared.reserved.0:
	.zero		64
	.weak		__nv_reservedSMEM_allocation_phase
	.type		__nv_reservedSMEM_allocation_phase,@object
	.size		__nv_reservedSMEM_allocation_phase,(.L_0 - __nv_reservedSMEM_allocation_phase)
__nv_reservedSMEM_allocation_phase:
	.zero		1
.L_0:
	.zero		7
	.weak		__nv_reservedSMEM_devtool_atexit_pc
	.type		__nv_reservedSMEM_devtool_atexit_pc,@object
	.size		__nv_reservedSMEM_devtool_atexit_pc,(__nv_reservedSMEM_allocation_mask - __nv_reservedSMEM_devtool_atexit_pc)
__nv_reservedSMEM_devtool_atexit_pc:
	.zero		8
	.weak		__nv_reservedSMEM_allocation_mask
	.type		__nv_reservedSMEM_allocation_mask,@object
	.size		__nv_reservedSMEM_allocation_mask,(.L_2 - __nv_reservedSMEM_allocation_mask)
__nv_reservedSMEM_allocation_mask:
	.zero		4
.L_2:


//--------------------- .nv.constant0.gluon_tcgen05 --------------------------
	.section	.nv.constant0.gluon_tcgen05,"a",@progbits
	.sectionflags	@""
	.align	4
.nv.constant0.gluon_tcgen05:
	.zero		976


//--------------------- SYMBOLS --------------------------

	.type		.nv.reservedSmem.offset0,@object
	.size		.nv.reservedSmem.offset0,0x4
	.type		.nv.reservedSmem.cap,@object
	.size		.nv.reservedSmem.cap,0x4
